	.headerflags	@"EF_CUDA_TEXMODE_UNIFIED EF_CUDA_64BIT_ADDRESS EF_CUDA_SM86 EF_CUDA_VIRTUAL_SM(EF_CUDA_SM86)"
	.elftype	@"ET_EXEC"


//--------------------- .nv.info                  --------------------------
	.section	.nv.info,"",@"SHT_CUDA_INFO"
	.align	4


	//----- nvinfo : EIATTR_REGCOUNT
	.align		4
        /*0000*/ 	.byte	0x04, 0x2f
        /*0002*/ 	.short	(.L_1 - .L_0)
	.align		4
.L_0:
        /*0004*/ 	.word	index@(triton_mm)
        /*0008*/ 	.word	0x000000f4


	//----- nvinfo : EIATTR_MAX_STACK_SIZE
	.align		4
.L_1:
        /*000c*/ 	.byte	0x04, 0x23
        /*000e*/ 	.short	(.L_3 - .L_2)
	.align		4
.L_2:
        /*0010*/ 	.word	index@(triton_mm)
        /*0014*/ 	.word	0x00000000


	//----- nvinfo : EIATTR_MIN_STACK_SIZE
	.align		4
.L_3:
        /*0018*/ 	.byte	0x04, 0x12
        /*001a*/ 	.short	(.L_5 - .L_4)
	.align		4
.L_4:
        /*001c*/ 	.word	index@(triton_mm)
        /*0020*/ 	.word	0x00000000


	//----- nvinfo : EIATTR_FRAME_SIZE
	.align		4
.L_5:
        /*0024*/ 	.byte	0x04, 0x11
        /*0026*/ 	.short	(.L_7 - .L_6)
	.align		4
.L_6:
        /*0028*/ 	.word	index@(triton_mm)
        /*002c*/ 	.word	0x00000000
.L_7:


//--------------------- .nv.info.triton_mm        --------------------------
	.section	.nv.info.triton_mm,"",@"SHT_CUDA_INFO"
	.align	4


	//----- nvinfo : EIATTR_CUDA_API_VERSION
	.align		4
        /*0000*/ 	.byte	0x04, 0x37
        /*0002*/ 	.short	(.L_9 - .L_8)
.L_8:
        /*0004*/ 	.word	0x0000007b


	//----- nvinfo : EIATTR_SW2861232_WAR
	.align		4
.L_9:
        /*0008*/ 	.byte	0x01, 0x35
	.zero		2


	//----- nvinfo : EIATTR_PARAM_CBANK
	.align		4
        /*000c*/ 	.byte	0x04, 0x0a
        /*000e*/ 	.short	(.L_11 - .L_10)
	.align		4
.L_10:
        /*0010*/ 	.word	index@(.nv.constant0.triton_mm)
        /*0014*/ 	.short	0x0160
        /*0016*/ 	.short	0x0024


	//----- nvinfo : EIATTR_CBANK_PARAM_SIZE
	.align		4
.L_11:
        /*0018*/ 	.byte	0x03, 0x19
        /*001a*/ 	.short	0x0024


	//----- nvinfo : EIATTR_KPARAM_INFO
	.align		4
        /*001c*/ 	.byte	0x04, 0x17
        /*001e*/ 	.short	(.L_13 - .L_12)
.L_12:
        /*0020*/ 	.word	0x00000000
        /*0024*/ 	.short	0x0004
        /*0026*/ 	.short	0x0020
        /*0028*/ 	.byte	0x00, 0xf0, 0x11, 0x00


	//----- nvinfo : EIATTR_KPARAM_INFO
	.align		4
.L_13:
        /*002c*/ 	.byte	0x04, 0x17
        /*002e*/ 	.short	(.L_15 - .L_14)
.L_14:
        /*0030*/ 	.word	0x00000000
        /*0034*/ 	.short	0x0003
        /*0036*/ 	.short	0x0018
        /*0038*/ 	.byte	0x00, 0xf0, 0x21, 0x00


	//----- nvinfo : EIATTR_KPARAM_INFO
	.align		4
.L_15:
        /*003c*/ 	.byte	0x04, 0x17
        /*003e*/ 	.short	(.L_17 - .L_16)
.L_16:
        /*0040*/ 	.word	0x00000000
        /*0044*/ 	.short	0x0002
        /*0046*/ 	.short	0x0010
        /*0048*/ 	.byte	0x00, 0xf0, 0x21, 0x00


	//----- nvinfo : EIATTR_KPARAM_INFO
	.align		4
.L_17:
        /*004c*/ 	.byte	0x04, 0x17
        /*004e*/ 	.short	(.L_19 - .L_18)
.L_18:
        /*0050*/ 	.word	0x00000000
        /*0054*/ 	.short	0x0001
        /*0056*/ 	.short	0x0008
        /*0058*/ 	.byte	0x00, 0xf0, 0x21, 0x00


	//----- nvinfo : EIATTR_KPARAM_INFO
	.align		4
.L_19:
        /*005c*/ 	.byte	0x04, 0x17
        /*005e*/ 	.short	(.L_21 - .L_20)
.L_20:
        /*0060*/ 	.word	0x00000000
        /*0064*/ 	.short	0x0000
        /*0066*/ 	.short	0x0000
        /*0068*/ 	.byte	0x00, 0xf0, 0x21, 0x00


	//----- nvinfo : EIATTR_MAXREG_COUNT
	.align		4
.L_21:
        /*006c*/ 	.byte	0x03, 0x1b
        /*006e*/ 	.short	0x00ff


	//----- nvinfo : EIATTR_EXIT_INSTR_OFFSETS
	.align		4
        /*0070*/ 	.byte	0x04, 0x1c
        /*0072*/ 	.short	(.L_23 - .L_22)


	//   ....[0]....
.L_22:
        /*0074*/ 	.word	0x00000040


	//   ....[1]....
        /*0078*/ 	.word	0x0000ac50


	//   ....[2]....
        /*007c*/ 	.word	0x0000ac70


	//----- nvinfo : EIATTR_MAX_THREADS
	.align		4
.L_23:
        /*0080*/ 	.byte	0x04, 0x05
        /*0082*/ 	.short	(.L_25 - .L_24)
.L_24:
        /*0084*/ 	.word	0x00000100
        /*0088*/ 	.word	0x00000001
        /*008c*/ 	.word	0x00000001
.L_25:


//--------------------- .nv.rel.action            --------------------------
	.section	.nv.rel.action,"",@"SHT_CUDA_RELOCINFO"
	.align	8
	.sectionentsize	8
        /*0000*/ 	.byte	0x73, 0x00, 0x00, 0x00, 0x00, 0x00, 0x00, 0x00, 0x00, 0x00, 0x00, 0x11, 0x25, 0x00, 0x05, 0x36


//--------------------- .nv.constant0.triton_mm   --------------------------
	.section	.nv.constant0.triton_mm,"a",@progbits
	.align	4
.nv.constant0.triton_mm:
	.zero		388


//--------------------- .text.triton_mm           --------------------------
	.section	.text.triton_mm,"ax",@progbits
	.sectionflags	@"SHF_BARRIERS=1"
	.sectioninfo	@"SHI_REGISTERS=244"
	.align	128
        .global         triton_mm
        .type           triton_mm,@function
        .size           triton_mm,(.L_x_3 - triton_mm)
        .other          triton_mm,@"STO_CUDA_ENTRY STV_DEFAULT"
triton_mm:
.text.triton_mm:
[----:B------:R-:W-:-:S02]  /*0000*/  MOV R1, c[0x0][0x28] ;  /* 0x00000a0000017a02 */ /* 0x000fc40000000f00 */
[----:B------:R-:W-:-:S05]  /*0010*/  MOV R4, c[0x0][0x180] ;  /* 0x0000600000047a02 */ /* 0x000fca0000000f00 */
[----:B------:R-:W-:-:S05]  /*0020*/  IMAD R0, R4, 0x1900, RZ ;  /* 0x0000190004007824 */ /* 0x000fca00078e02ff */
[----:B------:R-:W-:-:S13]  /*0030*/  ISETP.NE.AND P0, PT, R0, RZ, PT ;  /* 0x000000ff0000720c */ /* 0x000fda0003f05270 */
[----:B------:R-:W-:Y:S05]  /*0040*/  @!P0 EXIT ;  /* 0x000000000000894d */ /* 0x000fea0003800000 */
[----:B------:R-:W1:Y:S01]  /*0050*/  S2R R11, SR_CTAID.X ;  /* 0x00000000000b7919 */ /* 0x000e620000002500 */
[----:B------:R-:W-:Y:S01]  /*0060*/  IMAD R4, R4, 0x32, RZ ;  /* 0x0000003204047824 */ /* 0x000fe200078e02ff */
[----:B------:R-:W-:Y:S01]  /*0070*/  ULDC.64 UR4, c[0x0][0x118] ;  /* 0x0000460000047ab9 */ /* 0x000fe20000000a00 */
[----:B------:R-:W-:Y:S01]  /*0080*/  MOV R56, RZ ;  /* 0x000000ff00387202 */ /* 0x000fe20000000f00 */
[----:B------:R-:W2:Y:S01]  /*0090*/  S2R R58, SR_TID.X ;  /* 0x00000000003a7919 */ /* 0x000ea20000002100 */
[----:B------:R-:W-:Y:S01]  /*00a0*/  CS2R R32, SRZ ;  /* 0x0000000000207805 */ /* 0x000fe2000001ff00 */
[----:B------:R-:W-:Y:S01]  /*00b0*/  IADD3 R0, R4, 0x7f, RZ ;  /* 0x0000007f04007810 */ /* 0x000fe20007ffe0ff */
[----:B------:R-:W-:Y:S01]  /*00c0*/  CS2R R34, SRZ ;  /* 0x0000000000227805 */ /* 0x000fe2000001ff00 */
[----:B------:R-:W-:Y:S01]  /*00d0*/  IABS R17, R4 ;  /* 0x0000000400117213 */ /* 0x000fe20000000000 */
[----:B------:R-:W-:Y:S01]  /*00e0*/  CS2R R64, SRZ ;  /* 0x0000000000407805 */ /* 0x000fe2000001ff00 */
[----:B------:R-:W-:Y:S01]  /*00f0*/  SHF.R.S32.HI R3, RZ, 0x1f, R0 ;  /* 0x0000001fff037819 */ /* 0x000fe20000011400 */
[----:B------:R-:W-:Y:S01]  /*0100*/  CS2R R66, SRZ ;  /* 0x0000000000427805 */ /* 0x000fe2000001ff00 */
[----:B------:R-:W3:Y:S01]  /*0110*/  I2F.RP R9, R17 ;  /* 0x0000001100097306 */ /* 0x000ee20000209400 */
[----:B------:R-:W-:Y:S01]  /*0120*/  CS2R R60, SRZ ;  /* 0x00000000003c7805 */ /* 0x000fe2000001ff00 */
[----:B------:R-:W-:Y:S01]  /*0130*/  LEA.HI R3, R3, R0, RZ, 0x7 ;  /* 0x0000000003037211 */ /* 0x000fe200078f38ff */
[----:B------:R-:W-:Y:S01]  /*0140*/  CS2R R62, SRZ ;  /* 0x00000000003e7805 */ /* 0x000fe2000001ff00 */
        /* <DEDUP_REMOVED lines=8> */
[----:B-1----:R-:W-:Y:S01]  /*01d0*/  SHF.R.S32.HI R2, RZ, 0x1f, R11 ;  /* 0x0000001fff027819 */ /* 0x002fe2000001140b */
[----:B------:R-:W-:Y:S01]  /*01e0*/  CS2R R88, SRZ ;  /* 0x0000000000587805 */ /* 0x000fe2000001ff00 */
[----:B------:R-:W-:Y:S01]  /*01f0*/  ISETP.GE.AND P2, PT, R11, RZ, PT ;  /* 0x000000ff0b00720c */ /* 0x000fe20003f46270 */
[----:B------:R-:W-:Y:S01]  /*0200*/  CS2R R90, SRZ ;  /* 0x00000000005a7805 */ /* 0x000fe2000001ff00 */
[----:B------:R-:W-:Y:S01]  /*0210*/  LEA.HI R2, R2, R11, RZ, 0x3 ;  /* 0x0000000b02027211 */ /* 0x000fe200078f18ff */
[----:B---3--:R-:W-:Y:S01]  /*0220*/  MUFU.RCP R9, R9 ;  /* 0x0000000900097308 */ /* 0x008fe20000001000 */
[----:B--2---:R-:W-:Y:S01]  /*0230*/  SHF.L.U32 R57, R58, 0x2, RZ ;  /* 0x000000023a397819 */ /* 0x004fe200000006ff */
[----:B------:R-:W-:Y:S01]  /*0240*/  CS2R R84, SRZ ;  /* 0x0000000000547805 */ /* 0x000fe2000001ff00 */
[----:B------:R-:W-:Y:S01]  /*0250*/  LOP3.LUT R0, R2, 0xfffffff8, RZ, 0xc0, !PT ;  /* 0xfffffff802007812 */ /* 0x000fe200078ec0ff */
[----:B------:R-:W-:Y:S01]  /*0260*/  CS2R R86, SRZ ;  /* 0x0000000000567805 */ /* 0x000fe2000001ff00 */
[----:B------:R-:W-:Y:S01]  /*0270*/  LOP3.LUT R55, R57, 0x1c, RZ, 0xc0, !PT ;  /* 0x0000001c39377812 */ /* 0x000fe200078ec0ff */
[----:B------:R-:W-:Y:S01]  /*0280*/  CS2R R92, SRZ ;  /* 0x00000000005c7805 */ /* 0x000fe2000001ff00 */
[----:B------:R-:W-:Y:S01]  /*0290*/  LEA.HI.SX32 R3, R3, -R0, 0x19 ;  /* 0x8000000003037211 */ /* 0x000fe200078fcaff */
[----:B------:R-:W-:Y:S01]  /*02a0*/  CS2R R94, SRZ ;  /* 0x00000000005e7805 */ /* 0x000fe2000001ff00 */
[----:B------:R-:W-:Y:S01]  /*02b0*/  SHF.L.U32 R38, R55, 0x2, RZ ;  /* 0x0000000237267819 */ /* 0x000fe200000006ff */
[----:B------:R-:W-:Y:S01]  /*02c0*/  CS2R R96, SRZ ;  /* 0x0000000000607805 */ /* 0x000fe2000001ff00 */
[----:B------:R-:W-:Y:S01]  /*02d0*/  IMNMX R5, R3, 0x8, PT ;  /* 0x0000000803057817 */ /* 0x000fe20003800200 */
[----:B------:R-:W-:Y:S01]  /*02e0*/  CS2R R98, SRZ ;  /* 0x0000000000627805 */ /* 0x000fe2000001ff00 */
[----:B------:R-:W-:Y:S01]  /*02f0*/  CS2R R104, SRZ ;  /* 0x0000000000687805 */ /* 0x000fe2000001ff00 */
[----:B------:R-:W-:Y:S01]  /*0300*/  CS2R R106, SRZ ;  /* 0x00000000006a7805 */ /* 0x000fe2000001ff00 */
[-C--:B------:R-:W-:Y:S01]  /*0310*/  IABS R13, R5.reuse ;  /* 0x00000005000d7213 */ /* 0x080fe20000000000 */
[----:B------:R-:W-:Y:S01]  /*0320*/  CS2R R108, SRZ ;  /* 0x00000000006c7805 */ /* 0x000fe2000001ff00 */
[----:B------:R-:W-:Y:S01]  /*0330*/  IABS R10, R5 ;  /* 0x00000005000a7213 */ /* 0x000fe20000000000 */
[----:B------:R-:W-:Y:S01]  /*0340*/  CS2R R110, SRZ ;  /* 0x00000000006e7805 */ /* 0x000fe2000001ff00 */
[----:B------:R-:W1:Y:S01]  /*0350*/  I2F.RP R6, R13 ;  /* 0x0000000d00067306 */ /* 0x000e620000209400 */
[----:B------:R-:W-:-:S02]  /*0360*/  LOP3.LUT R57, R57, 0x7c, RZ, 0xc0, !PT ;  /* 0x0000007c39397812 */ /* 0x000fc400078ec0ff */
[----:B------:R-:W-:-:S05]  /*0370*/  IADD3 R15, RZ, -R10, RZ ;  /* 0x8000000aff0f7210 */ /* 0x000fca0007ffe0ff */
[----:B-1----:R-:W1:Y:S02]  /*0380*/  MUFU.RCP R6, R6 ;  /* 0x0000000600067308 */ /* 0x002e640000001000 */
[----:B-1----:R-:W-:Y:S02]  /*0390*/  IADD3 R2, R6, 0xffffffe, RZ ;  /* 0x0ffffffe06027810 */ /* 0x002fe40007ffe0ff */
[----:B------:R-:W-:-:S04]  /*03a0*/  IADD3 R6, -R0, R11, RZ ;  /* 0x0000000b00067210 */ /* 0x000fc80007ffe1ff */
[----:B------:R1:W2:Y:S01]  /*03b0*/  F2I.FTZ.U32.TRUNC.NTZ R3, R2 ;  /* 0x0000000200037305 */ /* 0x0002a2000021f000 */
[----:B------:R-:W-:Y:S02]  /*03c0*/  IABS R10, R6 ;  /* 0x00000006000a7213 */ /* 0x000fe40000000000 */
[----:B------:R-:W-:-:S04]  /*03d0*/  LOP3.LUT R6, R6, R5, RZ, 0x3c, !PT ;  /* 0x0000000506067212 */ /* 0x000fc800078e3cff */
[----:B------:R-:W-:Y:S02]  /*03e0*/  ISETP.GE.AND P4, PT, R6, RZ, PT ;  /* 0x000000ff0600720c */ /* 0x000fe40003f86270 */
[----:B-1----:R-:W-:Y:S02]  /*03f0*/  MOV R2, RZ ;  /* 0x000000ff00027202 */ /* 0x002fe40000000f00 */
[----:B--2---:R-:W-:-:S05]  /*0400*/  IADD3 R8, RZ, -R3, RZ ;  /* 0x80000003ff087210 */ /* 0x004fca0007ffe0ff */
[----:B------:R-:W-:Y:S01]  /*0410*/  IMAD R7, R8, R13, RZ ;  /* 0x0000000d08077224 */ /* 0x000fe200078e02ff */
[----:B------:R-:W-:-:S03]  /*0420*/  IABS R8, R11 ;  /* 0x0000000b00087213 */ /* 0x000fc60000000000 */
[----:B------:R-:W-:Y:S01]  /*0430*/  IMAD.HI.U32 R3, R3, R7, R2 ;  /* 0x0000000703037227 */ /* 0x000fe200078e0002 */
[----:B------:R-:W-:-:S05]  /*0440*/  MOV R7, R8 ;  /* 0x0000000800077202 */ /* 0x000fca0000000f00 */
[----:B------:R-:W-:-:S04]  /*0450*/  IMAD.HI.U32 R2, R3, R7, RZ ;  /* 0x0000000703027227 */ /* 0x000fc800078e00ff */
[-C--:B------:R-:W-:Y:S02]  /*0460*/  IMAD R2, R2, R15.reuse, R7 ;  /* 0x0000000f02027224 */ /* 0x080fe400078e0207 */
[----:B------:R-:W-:Y:S01]  /*0470*/  IMAD.HI.U32 R8, R3, R10, RZ ;  /* 0x0000000a03087227 */ /* 0x000fe200078e00ff */
[----:B------:R-:W-:Y:S02]  /*0480*/  IADD3 R3, R9, 0xffffffe, RZ ;  /* 0x0ffffffe09037810 */ /* 0x000fe40007ffe0ff */
[----:B------:R-:W-:Y:S01]  /*0490*/  ISETP.GT.U32.AND P0, PT, R13, R2, PT ;  /* 0x000000020d00720c */ /* 0x000fe20003f04070 */
[----:B------:R-:W-:-:S03]  /*04a0*/  IMAD R7, R8, R15, R10 ;  /* 0x0000000f08077224 */ /* 0x000fc600078e020a */
[----:B------:R-:W1:Y:S02]  /*04b0*/  F2I.FTZ.U32.TRUNC.NTZ R3, R3 ;  /* 0x0000000300037305 */ /* 0x000e64000021f000 */
[----:B------:R-:W-:-:S07]  /*04c0*/  ISETP.GT.U32.AND P3, PT, R13, R7, PT ;  /* 0x000000070d00720c */ /* 0x000fce0003f64070 */
[----:B------:R-:W-:-:S04]  /*04d0*/  @!P0 IADD3 R2, R2, -R13, RZ ;  /* 0x8000000d02028210 */ /* 0x000fc80007ffe0ff */
[----:B------:R-:W-:Y:S02]  /*04e0*/  ISETP.GT.U32.AND P0, PT, R13, R2, PT ;  /* 0x000000020d00720c */ /* 0x000fe40003f04070 */
[-C--:B------:R-:W-:Y:S02]  /*04f0*/  @!P3 IADD3 R7, R7, -R13.reuse, RZ ;  /* 0x8000000d0707b210 */ /* 0x080fe40007ffe0ff */
[----:B------:R-:W-:Y:S02]  /*0500*/  @!P3 IADD3 R8, R8, 0x1, RZ ;  /* 0x000000010808b810 */ /* 0x000fe40007ffe0ff */
[----:B------:R-:W-:Y:S02]  /*0510*/  ISETP.GE.U32.AND P1, PT, R7, R13, PT ;  /* 0x0000000d0700720c */ /* 0x000fe40003f26070 */
[----:B-1----:R-:W-:-:S05]  /*0520*/  IADD3 R7, RZ, -R3, RZ ;  /* 0x80000003ff077210 */ /* 0x002fca0007ffe0ff */
[----:B------:R-:W-:Y:S02]  /*0530*/  @!P0 IADD3 R2, R2, -R13, RZ ;  /* 0x8000000d02028210 */ /* 0x000fe40007ffe0ff */
[----:B------:R-:W-:Y:S02]  /*0540*/  ISETP.NE.AND P0, PT, R5, RZ, PT ;  /* 0x000000ff0500720c */ /* 0x000fe40003f05270 */
[----:B------:R-:W-:Y:S02]  /*0550*/  MOV R6, R2 ;  /* 0x0000000200067202 */ /* 0x000fe40000000f00 */
[----:B------:R-:W-:Y:S02]  /*0560*/  MOV R2, R7 ;  /* 0x0000000700027202 */ /* 0x000fe40000000f00 */
[----:B------:R-:W-:Y:S02]  /*0570*/  LOP3.LUT R5, RZ, R5, RZ, 0x33, !PT ;  /* 0x00000005ff057212 */ /* 0x000fe400078e33ff */
[----:B------:R-:W-:Y:S01]  /*0580*/  @!P2 IADD3 R6, -R6, RZ, RZ ;  /* 0x000000ff0606a210 */ /* 0x000fe20007ffe1ff */
[----:B------:R-:W-:Y:S01]  /*0590*/  IMAD R9, R2, R17, RZ ;  /* 0x0000001102097224 */ /* 0x000fe200078e02ff */
[----:B------:R-:W-:-:S02]  /*05a0*/  MOV R2, RZ ;  /* 0x000000ff00027202 */ /* 0x000fc40000000f00 */
[----:B------:R-:W-:Y:S02]  /*05b0*/  SEL R7, R5, R6, !P0 ;  /* 0x0000000605077207 */ /* 0x000fe40004000000 */
[----:B------:R-:W-:Y:S01]  /*05c0*/  @P1 IADD3 R8, R8, 0x1, RZ ;  /* 0x0000000108081810 */ /* 0x000fe20007ffe0ff */
[----:B------:R-:W-:Y:S01]  /*05d0*/  IMAD.HI.U32 R6, R3, R9, R2 ;  /* 0x0000000903067227 */ /* 0x000fe200078e0002 */
[----:B------:R-:W-:Y:S02]  /*05e0*/  SHF.R.U32.HI R3, RZ, 0x3, R58 ;  /* 0x00000003ff037819 */ /* 0x000fe4000001163a */
[----:B------:R-:W-:Y:S02]  /*05f0*/  IADD3 R2, R0, R7, RZ ;  /* 0x0000000700027210 */ /* 0x000fe40007ffe0ff */
[----:B------:R-:W-:Y:S02]  /*0600*/  IABS R0, R4 ;  /* 0x0000000400007213 */ /* 0x000fe40000000000 */
[----:B------:R-:W-:-:S02]  /*0610*/  SGXT.U32 R7, R3, 0x5 ;  /* 0x000000050307781a */ /* 0x000fc40000000000 */
[----:B------:R-:W-:Y:S02]  /*0620*/  SHF.L.U32 R2, R2, 0x7, RZ ;  /* 0x0000000702027819 */ /* 0x000fe400000006ff */
[----:B------:R-:W-:Y:S02]  /*0630*/  SHF.R.U32.HI R3, RZ, 0x5, R58 ;  /* 0x00000005ff037819 */ /* 0x000fe4000001163a */
[----:B------:R-:W-:Y:S02]  /*0640*/  @!P4 IADD3 R8, -R8, RZ, RZ ;  /* 0x000000ff0808c210 */ /* 0x000fe40007ffe1ff */
[----:B------:R-:W-:Y:S02]  /*0650*/  IADD3 R10, RZ, -R0, RZ ;  /* 0x80000000ff0a7210 */ /* 0x000fe40007ffe0ff */
[----:B------:R-:W-:Y:S02]  /*0660*/  LOP3.LUT R0, R2, R7, RZ, 0xfc, !PT ;  /* 0x0000000702007212 */ /* 0x000fe400078efcff */
[----:B------:R-:W-:-:S02]  /*0670*/  SGXT.U32 R3, R3, 0x3 ;  /* 0x000000030303781a */ /* 0x000fc40000000000 */
[----:B------:R-:W-:Y:S02]  /*0680*/  SEL R12, R5, R8, !P0 ;  /* 0x00000008050c7207 */ /* 0x000fe40004000000 */
[----:B------:R-:W-:Y:S02]  /*0690*/  ISETP.GE.AND P0, PT, R0, RZ, PT ;  /* 0x000000ff0000720c */ /* 0x000fe40003f06270 */
[----:B------:R-:W-:Y:S02]  /*06a0*/  IABS R5, R0 ;  /* 0x0000000000057213 */ /* 0x000fe40000000000 */
[C---:B------:R-:W-:Y:S02]  /*06b0*/  LOP3.LUT R0, R2.reuse, R3, RZ, 0xfc, !PT ;  /* 0x0000000302007212 */ /* 0x040fe400078efcff */
[C-C-:B------:R-:W-:Y:S02]  /*06c0*/  LOP3.LUT R3, R2.reuse, 0x40, R7.reuse, 0xfe, !PT ;  /* 0x0000004002037812 */ /* 0x140fe400078efe07 */
[----:B------:R-:W-:-:S02]  /*06d0*/  LOP3.LUT R8, R2, 0x20, R7, 0xfe, !PT ;  /* 0x0000002002087812 */ /* 0x000fc400078efe07 */
[----:B------:R-:W-:Y:S02]  /*06e0*/  ISETP.GE.AND P2, PT, R3, RZ, PT ;  /* 0x000000ff0300720c */ /* 0x000fe40003f46270 */
[----:B------:R-:W-:Y:S01]  /*06f0*/  IABS R11, R3 ;  /* 0x00000003000b7213 */ /* 0x000fe20000000000 */
[----:B------:R-:W-:Y:S01]  /*0700*/  IMAD.HI.U32 R3, R6, R5, RZ ;  /* 0x0000000506037227 */ /* 0x000fe200078e00ff */
[----:B------:R-:W-:Y:S02]  /*0710*/  IABS R9, R8 ;  /* 0x0000000800097213 */ /* 0x000fe40000000000 */
[----:B------:R-:W-:Y:S01]  /*0720*/  LOP3.LUT R2, R2, 0x60, R7, 0xfe, !PT ;  /* 0x0000006002027812 */ /* 0x000fe200078efe07 */
[----:B------:R-:W-:Y:S01]  /*0730*/  IMAD R5, R3, R10, R5 ;  /* 0x0000000a03057224 */ /* 0x000fe200078e0205 */
[----:B------:R-:W-:Y:S01]  /*0740*/  ISETP.GE.AND P3, PT, R8, RZ, PT ;  /* 0x000000ff0800720c */ /* 0x000fe20003f66270 */
[----:B------:R-:W-:Y:S01]  /*0750*/  IMAD.HI.U32 R3, R6, R11, RZ ;  /* 0x0000000b06037227 */ /* 0x000fe200078e00ff */
[----:B------:R-:W-:-:S02]  /*0760*/  ISETP.GE.AND P1, PT, R2, RZ, PT ;  /* 0x000000ff0200720c */ /* 0x000fc40003f26270 */
[----:B------:R-:W-:Y:S01]  /*0770*/  IABS R13, R2 ;  /* 0x00000002000d7213 */ /* 0x000fe20000000000 */
[----:B------:R-:W-:Y:S01]  /*0780*/  IMAD.HI.U32 R2, R6, R9, RZ ;  /* 0x0000000906027227 */ /* 0x000fe200078e00ff */
[----:B------:R-:W-:Y:S02]  /*0790*/  ISETP.GT.U32.AND P4, PT, R17, R5, PT ;  /* 0x000000051100720c */ /* 0x000fe40003f84070 */
[----:B------:R-:W-:Y:S01]  /*07a0*/  SHF.L.U32 R36, R12, 0x7, RZ ;  /* 0x000000070c247819 */ /* 0x000fe200000006ff */
[----:B------:R-:W-:Y:S01]  /*07b0*/  IMAD R8, R2, R10, R9 ;  /* 0x0000000a02087224 */ /* 0x000fe200078e0209 */
[----:B------:R-:W-:Y:S01]  /*07c0*/  LOP3.LUT R2, R7, 0x20, RZ, 0xfc, !PT ;  /* 0x0000002007027812 */ /* 0x000fe200078efcff */
[----:B------:R-:W-:Y:S01]  /*07d0*/  IMAD.HI.U32 R6, R6, R13, RZ ;  /* 0x0000000d06067227 */ /* 0x000fe200078e00ff */
[----:B------:R-:W-:Y:S02]  /*07e0*/  LOP3.LUT R19, R36, 0x40, R7, 0xfe, !PT ;  /* 0x0000004024137812 */ /* 0x000fe400078efe07 */
[----:B------:R-:W-:Y:S01]  /*07f0*/  ISETP.GT.U32.AND P6, PT, R17, R8, PT ;  /* 0x000000081100720c */ /* 0x000fe20003fc4070 */
[-C--:B------:R-:W-:Y:S01]  /*0800*/  IMAD R9, R3, R10.reuse, R11 ;  /* 0x0000000a03097224 */ /* 0x080fe200078e020b */
[----:B------:R-:W-:Y:S01]  /*0810*/  LOP3.LUT R3, R7, 0x40, RZ, 0xfc, !PT ;  /* 0x0000004007037812 */ /* 0x000fe200078efcff */
[----:B------:R-:W-:Y:S01]  /*0820*/  IMAD R6, R6, R10, R13 ;  /* 0x0000000a06067224 */ /* 0x000fe200078e020d */
[----:B------:R-:W-:-:S02]  /*0830*/  SHF.R.S32.HI R10, RZ, 0x18, R12 ;  /* 0x00000018ff0a7819 */ /* 0x000fc4000001140c */
[----:B------:R-:W-:Y:S02]  /*0840*/  @!P4 IADD3 R5, R5, -R17, RZ ;  /* 0x800000110505c210 */ /* 0x000fe40007ffe0ff */
[C---:B------:R-:W-:Y:S02]  /*0850*/  ISETP.GT.U32.AND P4, PT, R17.reuse, R9, PT ;  /* 0x000000091100720c */ /* 0x040fe40003f84070 */
[C---:B------:R-:W-:Y:S02]  /*0860*/  ISETP.GT.U32.AND P5, PT, R17.reuse, R6, PT ;  /* 0x000000061100720c */ /* 0x040fe40003fa4070 */
[----:B------:R-:W-:Y:S02]  /*0870*/  SGXT R10, R10, 0x1 ;  /* 0x000000010a0a781a */ /* 0x000fe40000000200 */
[----:B------:R-:W-:Y:S02]  /*0880*/  @!P6 IADD3 R8, R8, -R17, RZ ;  /* 0x800000110808e210 */ /* 0x000fe40007ffe0ff */
[----:B------:R-:W-:-:S02]  /*0890*/  ISETP.GT.U32.AND P6, PT, R17, R5, PT ;  /* 0x000000051100720c */ /* 0x000fc40003fc4070 */
[----:B------:R-:W-:Y:S02]  /*08a0*/  LOP3.LUT R37, R7, 0x60, RZ, 0xfc, !PT ;  /* 0x0000006007257812 */ /* 0x000fe400078efcff */
[----:B------:R-:W-:Y:S02]  /*08b0*/  LOP3.LUT R14, R36, R7, RZ, 0xfc, !PT ;  /* 0x00000007240e7212 */ /* 0x000fe400078efcff */
[-C--:B------:R-:W-:Y:S02]  /*08c0*/  @!P4 IADD3 R9, R9, -R17.reuse, RZ ;  /* 0x800000110909c210 */ /* 0x080fe40007ffe0ff */
[C---:B------:R-:W-:Y:S02]  /*08d0*/  ISETP.GT.U32.AND P4, PT, R17.reuse, R8, PT ;  /* 0x000000081100720c */ /* 0x040fe40003f84070 */
[----:B------:R-:W-:Y:S02]  /*08e0*/  @!P5 IADD3 R6, R6, -R17, RZ ;  /* 0x800000110606d210 */ /* 0x000fe40007ffe0ff */
[----:B------:R-:W-:-:S02]  /*08f0*/  ISETP.GT.U32.AND P5, PT, R17, R9, PT ;  /* 0x000000091100720c */ /* 0x000fc40003fa4070 */
[----:B------:R-:W-:Y:S02]  /*0900*/  @!P6 IADD3 R5, R5, -R17, RZ ;  /* 0x800000110505e210 */ /* 0x000fe40007ffe0ff */
[----:B------:R-:W-:Y:S02]  /*0910*/  ISETP.GT.U32.AND P6, PT, R17, R6, PT ;  /* 0x000000061100720c */ /* 0x000fe40003fc4070 */
[C-C-:B------:R-:W-:Y:S02]  /*0920*/  LOP3.LUT R15, R36.reuse, 0x20, R7.reuse, 0xfe, !PT ;  /* 0x00000020240f7812 */ /* 0x140fe400078efe07 */
[----:B------:R-:W-:Y:S02]  /*0930*/  LOP3.LUT R18, R36, 0x60, R7, 0xfe, !PT ;  /* 0x0000006024127812 */ /* 0x000fe400078efe07 */
[----:B------:R-:W-:Y:S02]  /*0940*/  LEA.HI R12, R10, R19, RZ, 0x7 ;  /* 0x000000130a0c7211 */ /* 0x000fe400078f38ff */
[----:B------:R-:W-:-:S02]  /*0950*/  LEA R2, R2, R38, 0x7 ;  /* 0x0000002602027211 */ /* 0x000fc400078e38ff */
[-C--:B------:R-:W-:Y:S02]  /*0960*/  LEA R3, R3, R38.reuse, 0x7 ;  /* 0x0000002603037211 */ /* 0x080fe400078e38ff */
[-C--:B------:R-:W-:Y:S02]  /*0970*/  LEA R37, R37, R38.reuse, 0x7 ;  /* 0x0000002625257211 */ /* 0x080fe400078e38ff */
[----:B------:R-:W-:Y:S02]  /*0980*/  LEA R38, R7, R38, 0x7 ;  /* 0x0000002607267211 */ /* 0x000fe400078e38ff */
[C---:B------:R-:W-:Y:S02]  /*0990*/  LEA.HI R7, R10.reuse, R14, RZ, 0x7 ;  /* 0x0000000e0a077211 */ /* 0x040fe400078f38ff */
[C---:B------:R-:W-:Y:S02]  /*09a0*/  LEA.HI R11, R10.reuse, R15, RZ, 0x7 ;  /* 0x0000000f0a0b7211 */ /* 0x040fe400078f38ff */
[----:B------:R-:W-:-:S02]  /*09b0*/  LEA.HI R13, R10, R18, RZ, 0x7 ;  /* 0x000000120a0d7211 */ /* 0x000fc400078f38ff */
[-C--:B------:R-:W-:Y:S02]  /*09c0*/  @!P4 IADD3 R8, R8, -R17.reuse, RZ ;  /* 0x800000110808c210 */ /* 0x080fe40007ffe0ff */
[----:B------:R-:W-:Y:S02]  /*09d0*/  LOP3.LUT R10, R12, 0xffffff80, RZ, 0xc0, !PT ;  /* 0xffffff800c0a7812 */ /* 0x000fe400078ec0ff */
[----:B------:R-:W-:Y:S02]  /*09e0*/  ISETP.NE.AND P4, PT, R4, RZ, PT ;  /* 0x000000ff0400720c */ /* 0x000fe40003f85270 */
[----:B------:R-:W-:Y:S02]  /*09f0*/  @!P5 IADD3 R9, R9, -R17, RZ ;  /* 0x800000110909d210 */ /* 0x000fe40007ffe0ff */
[----:B------:R-:W-:Y:S02]  /*0a00*/  LOP3.LUT R4, RZ, R4, RZ, 0x33, !PT ;  /* 0x00000004ff047212 */ /* 0x000fe400078e33ff */
[----:B------:R-:W-:-:S02]  /*0a10*/  @!P0 IADD3 R5, -R5, RZ, RZ ;  /* 0x000000ff05058210 */ /* 0x000fc40007ffe1ff */
[----:B------:R-:W-:Y:S02]  /*0a20*/  LOP3.LUT R13, R13, 0xffffff80, RZ, 0xc0, !PT ;  /* 0xffffff800d0d7812 */ /* 0x000fe400078ec0ff */
[----:B------:R-:W-:Y:S02]  /*0a30*/  IADD3 R16, R19, -R10, RZ ;  /* 0x8000000a13107210 */ /* 0x000fe40007ffe0ff */
[----:B------:R-:W-:Y:S02]  /*0a40*/  @!P3 IADD3 R8, -R8, RZ, RZ ;  /* 0x000000ff0808b210 */ /* 0x000fe40007ffe1ff */
[----:B------:R-:W-:Y:S01]  /*0a50*/  @!P6 IADD3 R6, R6, -R17, RZ ;  /* 0x800000110606e210 */ /* 0x000fe20007ffe0ff */
[----:B------:R-:W-:Y:S01]  /*0a60*/  IMAD R16, R16, 0xb0, R55 ;  /* 0x000000b010107824 */ /* 0x000fe200078e0237 */
[----:B------:R-:W-:Y:S02]  /*0a70*/  @!P2 IADD3 R9, -R9, RZ, RZ ;  /* 0x000000ff0909a210 */ /* 0x000fe40007ffe1ff */
[----:B------:R-:W-:-:S02]  /*0a80*/  SEL R10, R4, R5, !P4 ;  /* 0x00000005040a7207 */ /* 0x000fc40006000000 */
[----:B------:R-:W-:Y:S02]  /*0a90*/  LOP3.LUT R7, R7, 0xffffff80, RZ, 0xc0, !PT ;  /* 0xffffff8007077812 */ /* 0x000fe400078ec0ff */
[----:B------:R-:W-:Y:S01]  /*0aa0*/  IADD3 R18, R18, -R13, RZ ;  /* 0x8000000d12127210 */ /* 0x000fe20007ffe0ff */
[----:B------:R-:W-:Y:S01]  /*0ab0*/  IMAD R5, R10, 0xb0, R55 ;  /* 0x000000b00a057824 */ /* 0x000fe200078e0237 */
[----:B------:R-:W-:Y:S02]  /*0ac0*/  SEL R8, R4, R8, !P4 ;  /* 0x0000000804087207 */ /* 0x000fe40006000000 */
[----:B------:R-:W-:Y:S02]  /*0ad0*/  @!P1 IADD3 R6, -R6, RZ, RZ ;  /* 0x000000ff06069210 */ /* 0x000fe40007ffe1ff */
[----:B------:R-:W-:Y:S02]  /*0ae0*/  SEL R20, R4, R9, !P4 ;  /* 0x0000000904147207 */ /* 0x000fe40006000000 */
[----:B------:R-:W-:-:S02]  /*0af0*/  MOV R13, 0x4 ;  /* 0x00000004000d7802 */ /* 0x000fc40000000f00 */
[----:B------:R-:W-:Y:S01]  /*0b00*/  IADD3 R12, R14, -R7, RZ ;  /* 0x800000070e0c7210 */ /* 0x000fe20007ffe0ff */
[--C-:B------:R-:W-:Y:S01]  /*0b10*/  IMAD R7, R8, 0xb0, R55.reuse ;  /* 0x000000b008077824 */ /* 0x100fe200078e0237 */
[----:B------:R-:W-:Y:S01]  /*0b20*/  SEL R10, R4, R6, !P4 ;  /* 0x00000006040a7207 */ /* 0x000fe20006000000 */
[--C-:B------:R-:W-:Y:S01]  /*0b30*/  IMAD R8, R20, 0xb0, R55.reuse ;  /* 0x000000b014087824 */ /* 0x100fe200078e0237 */
[----:B------:R-:W-:Y:S01]  /*0b40*/  LOP3.LUT R11, R11, 0xffffff80, RZ, 0xc0, !PT ;  /* 0xffffff800b0b7812 */ /* 0x000fe200078ec0ff */
[----:B------:R-:W-:Y:S01]  /*0b50*/  IMAD.WIDE R4, R5, R13, c[0x0][0x168] ;  /* 0x00005a0005047625 */ /* 0x000fe200078e020d */
[----:B------:R-:W-:Y:S02]  /*0b60*/  SHF.L.U32 R58, R58, 0x4, RZ ;  /* 0x000000043a3a7819 */ /* 0x000fe400000006ff */
[----:B------:R-:W-:Y:S01]  /*0b70*/  IADD3 R14, R15, -R11, RZ ;  /* 0x8000000b0f0e7210 */ /* 0x000fe20007ffe0ff */
[-C--:B------:R-:W-:Y:S01]  /*0b80*/  IMAD.WIDE R6, R7, R13.reuse, c[0x0][0x168] ;  /* 0x00005a0007067625 */ /* 0x080fe200078e020d */
[----:B------:R-:W-:Y:S01]  /*0b90*/  IADD3 R40, P2, R4, 0x80, RZ ;  /* 0x0000008004287810 */ /* 0x000fe20007f5e0ff */
[----:B------:R1:W-:Y:S01]  /*0ba0*/  LDGSTS.E.BYPASS.128 [R38], [R4.64] ;  /* 0x0000000004267fae */ /* 0x0003e2000b901c44 */
[----:B------:R-:W-:Y:S01]  /*0bb0*/  LOP3.LUT R58, R58, 0x3e00, RZ, 0xc0, !PT ;  /* 0x00003e003a3a7812 */ /* 0x000fe200078ec0ff */
[----:B------:R-:W-:Y:S01]  /*0bc0*/  IMAD.WIDE R8, R8, R13, c[0x0][0x168] ;  /* 0x00005a0008087625 */ /* 0x000fe200078e020d */
[----:B------:R-:W-:Y:S01]  /*0bd0*/  IADD3 R39, P1, R6, 0x80, RZ ;  /* 0x0000008006277810 */ /* 0x000fe20007f3e0ff */
[----:B------:R2:W-:Y:S01]  /*0be0*/  LDGSTS.E.BYPASS.128 [R2], [R6.64] ;  /* 0x0000000006027fae */ /* 0x0005e2000b901c44 */
[----:B------:R-:W-:Y:S01]  /*0bf0*/  IADD3.X R43, RZ, R5, RZ, P2, !PT ;  /* 0x00000005ff2b7210 */ /* 0x000fe200017fe4ff */
[--C-:B------:R-:W-:Y:S01]  /*0c00*/  IMAD R10, R10, 0xb0, R55.reuse ;  /* 0x000000b00a0a7824 */ /* 0x100fe200078e0237 */
[----:B------:R-:W-:Y:S01]  /*0c10*/  IADD3 R41, P0, R8, 0x80, RZ ;  /* 0x0000008008297810 */ /* 0x000fe20007f1e0ff */
[--C-:B------:R-:W-:Y:S01]  /*0c20*/  IMAD R12, R12, 0xb0, R55.reuse ;  /* 0x000000b00c0c7824 */ /* 0x100fe200078e0237 */
[----:B------:R-:W-:Y:S01]  /*0c30*/  IADD3.X R42, RZ, R7, RZ, P1, !PT ;  /* 0x00000007ff2a7210 */ /* 0x000fe20000ffe4ff */
[----:B------:R-:W-:Y:S01]  /*0c40*/  IMAD R14, R14, 0xb0, R55 ;  /* 0x000000b00e0e7824 */ /* 0x000fe200078e0237 */
[----:B------:R-:W-:Y:S01]  /*0c50*/  IADD3.X R44, RZ, R9, RZ, P0, !PT ;  /* 0x00000009ff2c7210 */ /* 0x000fe200007fe4ff */
[-C--:B------:R-:W-:Y:S01]  /*0c60*/  IMAD.WIDE R10, R10, R13.reuse, c[0x0][0x168] ;  /* 0x00005a000a0a7625 */ /* 0x080fe200078e020d */
[----:B------:R3:W-:Y:S03]  /*0c70*/  LDGSTS.E.BYPASS.128 [R3], [R8.64] ;  /* 0x0000000008037fae */ /* 0x0007e6000b901c44 */
[----:B-1----:R-:W-:Y:S01]  /*0c80*/  IMAD.WIDE R4, R12, R13, c[0x0][0x170] ;  /* 0x00005c000c047625 */ /* 0x002fe200078e020d */
[----:B------:R1:W-:Y:S01]  /*0c90*/  LDGSTS.E.BYPASS.128 [R37], [R10.64] ;  /* 0x000000000a257fae */ /* 0x0003e2000b901c44 */
[----:B------:R-:W-:-:S02]  /*0ca0*/  IADD3 R45, P0, R10, 0x80, RZ ;  /* 0x000000800a2d7810 */ /* 0x000fc40007f1e0ff */
[----:B------:R-:W-:Y:S01]  /*0cb0*/  IMAD R12, R18, 0xb0, R55 ;  /* 0x000000b0120c7824 */ /* 0x000fe200078e0237 */
[----:B------:R-:W0:Y:S01]  /*0cc0*/  LDGDEPBAR ;  /* 0x00000000000079af */ /* 0x000e220000000000 */
[----:B--2---:R-:W-:Y:S01]  /*0cd0*/  IMAD.WIDE R6, R14, R13, c[0x0][0x170] ;  /* 0x00005c000e067625 */ /* 0x004fe200078e020d */
[----:B------:R-:W-:Y:S01]  /*0ce0*/  IADD3.X R46, RZ, R11, RZ, P0, !PT ;  /* 0x0000000bff2e7210 */ /* 0x000fe200007fe4ff */
[----:B------:R-:W-:Y:S01]  /*0cf0*/  CS2R R14, SRZ ;  /* 0x00000000000e7805 */ /* 0x000fe2000001ff00 */
[----:B------:R2:W-:Y:S01]  /*0d00*/  LDGSTS.E.BYPASS.128 [R38+0x4000], [R4.64] ;  /* 0x0400000004267fae */ /* 0x0005e2000b901c44 */
[-C--:B---3--:R-:W-:Y:S01]  /*0d10*/  IMAD.WIDE R8, R16, R13.reuse, c[0x0][0x170] ;  /* 0x00005c0010087625 */ /* 0x088fe200078e020d */
[----:B------:R-:W-:Y:S01]  /*0d20*/  IADD3 R47, P0, R4, 0x80, RZ ;  /* 0x00000080042f7810 */ /* 0x000fe20007f1e0ff */
[----:B------:R-:W-:Y:S01]  /*0d30*/  CS2R R16, SRZ ;  /* 0x0000000000107805 */ /* 0x000fe2000001ff00 */
[----:B------:R3:W-:Y:S01]  /*0d40*/  LDGSTS.E.BYPASS.128 [R2+0x4000], [R6.64] ;  /* 0x0400000006027fae */ /* 0x0007e2000b901c44 */
[----:B------:R-:W-:Y:S01]  /*0d50*/  IMAD.WIDE R12, R12, R13, c[0x0][0x170] ;  /* 0x00005c000c0c7625 */ /* 0x000fe200078e020d */
[----:B------:R-:W-:Y:S01]  /*0d60*/  IADD3.X R49, RZ, R5, RZ, P0, !PT ;  /* 0x00000005ff317210 */ /* 0x000fe200007fe4ff */
[----:B------:R-:W-:Y:S01]  /*0d70*/  CS2R R18, SRZ ;  /* 0x0000000000127805 */ /* 0x000fe2000001ff00 */
[----:B------:R1:W-:Y:S01]  /*0d80*/  LDGSTS.E.BYPASS.128 [R3+0x4000], [R8.64] ;  /* 0x0400000008037fae */ /* 0x0003e2000b901c44 */
[----:B------:R-:W-:-:S02]  /*0d90*/  IADD3 R48, P2, R6, 0x80, RZ ;  /* 0x0000008006307810 */ /* 0x000fc40007f5e0ff */
[----:B------:R-:W-:Y:S01]  /*0da0*/  IADD3 R51, P0, R12, 0x80, RZ ;  /* 0x000000800c337810 */ /* 0x000fe20007f1e0ff */
[----:B------:R4:W-:Y:S01]  /*0db0*/  LDGSTS.E.BYPASS.128 [R37+0x4000], [R12.64] ;  /* 0x040000000c257fae */ /* 0x0009e2000b901c44 */
[----:B------:R-:W-:Y:S01]  /*0dc0*/  IADD3 R50, P1, R8, 0x80, RZ ;  /* 0x0000008008327810 */ /* 0x000fe20007f3e0ff */
[----:B--2---:R-:W-:Y:S01]  /*0dd0*/  CS2R R4, SRZ ;  /* 0x0000000000047805 */ /* 0x004fe2000001ff00 */
[----:B------:R-:W-:Y:S01]  /*0de0*/  IADD3.X R52, RZ, R7, RZ, P2, !PT ;  /* 0x00000007ff347210 */ /* 0x000fe200017fe4ff */
[----:B------:R-:W0:Y:S01]  /*0df0*/  LDGDEPBAR ;  /* 0x00000000000079af */ /* 0x000e220000000000 */
[----:B------:R-:W-:Y:S01]  /*0e00*/  IADD3.X R54, RZ, R13, RZ, P0, !PT ;  /* 0x0000000dff367210 */ /* 0x000fe200007fe4ff */
[----:B---3--:R-:W-:Y:S01]  /*0e10*/  CS2R R6, SRZ ;  /* 0x0000000000067805 */ /* 0x008fe2000001ff00 */
[----:B------:R-:W-:Y:S01]  /*0e20*/  IADD3.X R53, RZ, R9, RZ, P1, !PT ;  /* 0x00000009ff357210 */ /* 0x000fe20000ffe4ff */
[----:B------:R-:W-:Y:S01]  /*0e30*/  UMOV UR4, URZ ;  /* 0x0000003f00047c82 */ /* 0x000fe20008000000 */
[----:B------:R-:W-:Y:S01]  /*0e40*/  IADD3 R55, -R55, 0x90, RZ ;  /* 0x0000009037377810 */ /* 0x000fe20007ffe1ff */
[----:B------:R-:W-:Y:S01]  /*0e50*/  UMOV UR5, URZ ;  /* 0x0000003f00057c82 */ /* 0x000fe20008000000 */
[----:B----4-:R-:W-:Y:S01]  /*0e60*/  CS2R R12, SRZ ;  /* 0x00000000000c7805 */ /* 0x010fe2000001ff00 */
[----:B------:R-:W-:-:S04]  /*0e70*/  DEPBAR.LE SB0, 0x0 ;  /* 0x000080000000791a */ /* 0x000fc80000000000 */
[----:B-1----:R-:W-:Y:S06]  /*0e80*/  BAR.SYNC 0x0 ;  /* 0x0000000000007b1d */ /* 0x002fec0000000000 */
.L_x_1:
[----:B------:R-:W-:Y:S01]  /*0e90*/  LEA R59, R57, 0x4000, 0x7 ;  /* 0x00004000393b7811 */ /* 0x000fe200078e38ff */
[----:B------:R-:W-:Y:S01]  /*0ea0*/  LDS.128 R100, [R58] ;  /* 0x000000003a647984 */ /* 0x000fe20000000c00 */
[C---:B------:R-:W-:Y:S01]  /*0eb0*/  ISETP.GE.U32.AND P1, PT, R56.reuse, R55, PT ;  /* 0x000000373800720c */ /* 0x040fe20003f26070 */
[----:B------:R-:W-:Y:S01]  /*0ec0*/  ULDC.64 UR6, c[0x0][0x118] ;  /* 0x0000460000067ab9 */ /* 0x000fe20000000a00 */
[C---:B------:R-:W-:Y:S01]  /*0ed0*/  ISETP.GE.U32.AND P0, PT, R56.reuse, 0x90, PT ;  /* 0x000000903800780c */ /* 0x040fe20003f06070 */
[----:B------:R-:W1:Y:S01]  /*0ee0*/  LDS.128 R20, [R59] ;  /* 0x000000003b147984 */ /* 0x000e620000000c00 */
[----:B------:R-:W-:Y:S02]  /*0ef0*/  SEL R112, RZ, 0x10, P1 ;  /* 0x00000010ff707807 */ /* 0x000fe40000800000 */
[----:B------:R-:W-:Y:S01]  /*0f00*/  IADD3 R56, R56, 0x20, RZ ;  /* 0x0000002038387810 */ /* 0x000fe20007ffe0ff */
[----:B------:R-:W2:Y:S01]  /*0f10*/  LDS.128 R28, [R59+0x100] ;  /* 0x000100003b1c7984 */ /* 0x000ea20000000c00 */
[----:B------:R-:W-:-:S03]  /*0f20*/  SEL R112, R112, RZ, !P0 ;  /* 0x000000ff70707207 */ /* 0x000fc60004000000 */
[----:B------:R-:W3:Y:S01]  /*0f30*/  LDS.128 R24, [R59+0x80] ;  /* 0x000080003b187984 */ /* 0x000ee20000000c00 */
[----:B------:R-:W-:-:S03]  /*0f40*/  ISETP.NE.U32.AND P1, PT, R112, RZ, PT ;  /* 0x000000ff7000720c */ /* 0x000fc60003f25070 */
[----:B------:R-:W4:Y:S04]  /*0f50*/  LDS.128 R8, [R59+0x180] ;  /* 0x000180003b087984 */ /* 0x000f280000000c00 */
[----:B------:R-:W5:Y:S04]  /*0f60*/  LDS.128 R120, [R58+0x80] ;  /* 0x000080003a787984 */ /* 0x000f680000000c00 */
[----:B------:R-:W5:Y:S01]  /*0f70*/  LDS.128 R132, [R58+0x100] ;  /* 0x000100003a847984 */ /* 0x000f620000000c00 */
[C---:B-1----:R-:W-:Y:S01]  /*0f80*/  FFMA R108, R100.reuse, R20, R108 ;  /* 0x00000014646c7223 */ /* 0x042fe2000000006c */
[----:B--2---:R-:W-:-:S03]  /*0f90*/  FFMA R110, R100, R28, R110 ;  /* 0x0000001c646e7223 */ /* 0x004fc6000000006e */
[C---:B------:R-:W-:Y:S01]  /*0fa0*/  FFMA R115, R101.reuse, R21, R108 ;  /* 0x0000001565737223 */ /* 0x040fe2000000006c */
[C---:B---3--:R-:W-:Y:S01]  /*0fb0*/  FFMA R112, R100.reuse, R24, R109 ;  /* 0x0000001864707223 */ /* 0x048fe2000000006d */
[C---:B------:R-:W-:Y:S01]  /*0fc0*/  FFMA R117, R101.reuse, R29, R110 ;  /* 0x0000001d65757223 */ /* 0x040fe2000000006e */
[----:B----4-:R-:W-:Y:S02]  /*0fd0*/  FFMA R100, R100, R8, R111 ;  /* 0x0000000864647223 */ /* 0x010fe4000000006f */
[C---:B------:R-:W-:Y:S01]  /*0fe0*/  FFMA R113, R101.reuse, R25, R112 ;  /* 0x0000001965717223 */ /* 0x040fe20000000070 */
[----:B------:R-:W1:Y:S01]  /*0ff0*/  LDS.128 R108, [R58+0x180] ;  /* 0x000180003a6c7984 */ /* 0x000e620000000c00 */
[C---:B------:R-:W-:Y:S01]  /*1000*/  FFMA R112, R102.reuse, R22, R115 ;  /* 0x0000001666707223 */ /* 0x040fe20000000073 */
[----:B------:R-:W-:Y:S01]  /*1010*/  FFMA R101, R101, R9, R100 ;  /* 0x0000000965657223 */ /* 0x000fe20000000064 */
[C---:B------:R-:W-:Y:S01]  /*1020*/  FFMA R100, R102.reuse, R30, R117 ;  /* 0x0000001e66647223 */ /* 0x040fe20000000075 */
[C---:B------:R-:W-:Y:S01]  /*1030*/  FFMA R114, R102.reuse, R26, R113 ;  /* 0x0000001a66727223 */ /* 0x040fe20000000071 */
[C---:B------:R-:W-:Y:S01]  /*1040*/  FFMA R115, R103.reuse, R23, R112 ;  /* 0x0000001767737223 */ /* 0x040fe20000000070 */
[----:B------:R-:W-:Y:S01]  /*1050*/  FFMA R102, R102, R10, R101 ;  /* 0x0000000a66667223 */ /* 0x000fe20000000065 */
[C---:B------:R-:W-:Y:S01]  /*1060*/  FFMA R155, R103.reuse, R31, R100 ;  /* 0x0000001f679b7223 */ /* 0x040fe20000000064 */
[C---:B-----5:R-:W-:Y:S01]  /*1070*/  FFMA R100, R120.reuse, R24, R105 ;  /* 0x0000001878647223 */ /* 0x060fe20000000069 */
[C---:B------:R-:W-:Y:S01]  /*1080*/  FFMA R139, R103.reuse, R27, R114 ;  /* 0x0000001b678b7223 */ /* 0x040fe20000000072 */
[----:B------:R-:W-:Y:S01]  /*1090*/  FFMA R161, R103, R11, R102 ;  /* 0x0000000b67a17223 */ /* 0x000fe20000000066 */
[C---:B------:R-:W-:Y:S01]  /*10a0*/  FFMA R106, R120.reuse, R28, R106 ;  /* 0x0000001c786a7223 */ /* 0x040fe2000000006a */
[C---:B------:R-:W-:Y:S01]  /*10b0*/  FFMA R105, R121.reuse, R25, R100 ;  /* 0x0000001979697223 */ /* 0x040fe20000000064 */
[C---:B------:R-:W-:Y:S01]  /*10c0*/  FFMA R104, R120.reuse, R20, R104 ;  /* 0x0000001478687223 */ /* 0x040fe20000000068 */
[----:B------:R-:W2:Y:S01]  /*10d0*/  LDS.128 R100, [R58+0x1000] ;  /* 0x001000003a647984 */ /* 0x000ea20000000c00 */
[----:B------:R-:W-:Y:S01]  /*10e0*/  FFMA R120, R120, R8, R107 ;  /* 0x0000000878787223 */ /* 0x000fe2000000006b */
[C---:B------:R-:W-:Y:S01]  /*10f0*/  FFMA R113, R121.reuse, R29, R106 ;  /* 0x0000001d79717223 */ /* 0x040fe2000000006a */
[C---:B------:R-:W-:Y:S01]  /*1100*/  FFMA R107, R121.reuse, R21, R104 ;  /* 0x00000015796b7223 */ /* 0x040fe20000000068 */
[----:B------:R-:W-:Y:S01]  /*1110*/  FFMA R96, R132, R20, R96 ;  /* 0x0000001484607223 */ /* 0x000fe20000000060 */
[----:B------:R-:W-:Y:S01]  /*1120*/  FFMA R121, R121, R9, R120 ;  /* 0x0000000979797223 */ /* 0x000fe20000000078 */
[----:B------:R-:W-:Y:S01]  /*1130*/  FFMA R104, R122, R30, R113 ;  /* 0x0000001e7a687223 */ /* 0x000fe20000000071 */
[----:B------:R-:W-:Y:S01]  /*1140*/  FFMA R98, R132, R28, R98 ;  /* 0x0000001c84627223 */ /* 0x000fe20000000062 */
[C---:B------:R-:W-:Y:S01]  /*1150*/  FFMA R112, R122.reuse, R26, R105 ;  /* 0x0000001a7a707223 */ /* 0x040fe20000000069 */
[C---:B------:R-:W-:Y:S01]  /*1160*/  FFMA R106, R122.reuse, R22, R107 ;  /* 0x000000167a6a7223 */ /* 0x040fe2000000006b */
[----:B------:R-:W-:Y:S01]  /*1170*/  FFMA R122, R122, R10, R121 ;  /* 0x0000000a7a7a7223 */ /* 0x000fe20000000079 */
[----:B------:R-:W-:Y:S01]  /*1180*/  FFMA R121, R123, R31, R104 ;  /* 0x0000001f7b797223 */ /* 0x000fe20000000068 */
[C---:B------:R-:W-:Y:S01]  /*1190*/  FFMA R104, R132.reuse, R24, R97 ;  /* 0x0000001884687223 */ /* 0x040fe20000000061 */
[----:B------:R-:W-:Y:S01]  /*11a0*/  FFMA R132, R132, R8, R99 ;  /* 0x0000000884847223 */ /* 0x000fe20000000063 */
[C---:B------:R-:W-:Y:S01]  /*11b0*/  FFMA R107, R133.reuse, R21, R96 ;  /* 0x00000015856b7223 */ /* 0x040fe20000000060 */
[C---:B------:R-:W-:Y:S01]  /*11c0*/  FFMA R113, R133.reuse, R29, R98 ;  /* 0x0000001d85717223 */ /* 0x040fe20000000062 */
[C---:B------:R-:W-:Y:S01]  /*11d0*/  FFMA R105, R133.reuse, R25, R104 ;  /* 0x0000001985697223 */ /* 0x040fe20000000068 */
[----:B------:R-:W3:Y:S01]  /*11e0*/  LDS.128 R96, [R58+0x1080] ;  /* 0x001080003a607984 */ /* 0x000ee20000000c00 */
[----:B------:R-:W-:Y:S01]  /*11f0*/  FFMA R133, R133, R9, R132 ;  /* 0x0000000985857223 */ /* 0x000fe20000000084 */
[C---:B------:R-:W-:Y:S01]  /*1200*/  FFMA R104, R134.reuse, R30, R113 ;  /* 0x0000001e86687223 */ /* 0x040fe20000000071 */
[C---:B------:R-:W-:Y:S01]  /*1210*/  FFMA R117, R123.reuse, R27, R112 ;  /* 0x0000001b7b757223 */ /* 0x040fe20000000070 */
[----:B------:R-:W-:Y:S01]  /*1220*/  FFMA R119, R123, R23, R106 ;  /* 0x000000177b777223 */ /* 0x000fe2000000006a */
[C---:B------:R-:W-:Y:S01]  /*1230*/  FFMA R112, R134.reuse, R26, R105 ;  /* 0x0000001a86707223 */ /* 0x040fe20000000069 */
[C---:B------:R-:W-:Y:S01]  /*1240*/  FFMA R106, R134.reuse, R22, R107 ;  /* 0x00000016866a7223 */ /* 0x040fe2000000006b */
[----:B------:R-:W-:Y:S01]  /*1250*/  FFMA R134, R134, R10, R133 ;  /* 0x0000000a86867223 */ /* 0x000fe20000000085 */
[----:B------:R-:W-:Y:S01]  /*1260*/  FFMA R133, R135, R31, R104 ;  /* 0x0000001f87857223 */ /* 0x000fe20000000068 */
[C---:B-1----:R-:W-:Y:S01]  /*1270*/  FFMA R92, R108.reuse, R20, R92 ;  /* 0x000000146c5c7223 */ /* 0x042fe2000000005c */
[C---:B------:R-:W-:Y:S01]  /*1280*/  FFMA R94, R108.reuse, R28, R94 ;  /* 0x0000001c6c5e7223 */ /* 0x040fe2000000005e */
[C---:B------:R-:W-:Y:S01]  /*1290*/  FFMA R104, R108.reuse, R24, R93 ;  /* 0x000000186c687223 */ /* 0x040fe2000000005d */
[----:B------:R-:W-:Y:S01]  /*12a0*/  FFMA R108, R108, R8, R95 ;  /* 0x000000086c6c7223 */ /* 0x000fe2000000005f */
[C---:B------:R-:W-:Y:S01]  /*12b0*/  FFMA R107, R109.reuse, R21, R92 ;  /* 0x000000156d6b7223 */ /* 0x040fe2000000005c */
[C---:B------:R-:W-:Y:S01]  /*12c0*/  FFMA R113, R109.reuse, R29, R94 ;  /* 0x0000001d6d717223 */ /* 0x040fe2000000005e */
[C---:B------:R-:W-:Y:S01]  /*12d0*/  FFMA R105, R109.reuse, R25, R104 ;  /* 0x000000196d697223 */ /* 0x040fe20000000068 */
[----:B------:R-:W1:Y:S01]  /*12e0*/  LDS.128 R92, [R58+0x1100] ;  /* 0x001100003a5c7984 */ /* 0x000e620000000c00 */
[----:B------:R-:W-:Y:S01]  /*12f0*/  FFMA R109, R109, R9, R108 ;  /* 0x000000096d6d7223 */ /* 0x000fe2000000006c */
[C---:B------:R-:W-:Y:S01]  /*1300*/  FFMA R104, R110.reuse, R30, R113 ;  /* 0x0000001e6e687223 */ /* 0x040fe20000000071 */
[----:B------:R-:W-:Y:S01]  /*1310*/  FFMA R131, R135, R23, R106 ;  /* 0x0000001787837223 */ /* 0x000fe2000000006a */
[C---:B------:R-:W-:Y:S01]  /*1320*/  FFMA R108, R110.reuse, R26, R105 ;  /* 0x0000001a6e6c7223 */ /* 0x040fe20000000069 */
[----:B------:R-:W-:Y:S01]  /*1330*/  FFMA R106, R110, R22, R107 ;  /* 0x000000166e6a7223 */ /* 0x000fe2000000006b */
[----:B------:R-:W-:Y:S01]  /*1340*/  FFMA R127, R111, R31, R104 ;  /* 0x0000001f6f7f7223 */ /* 0x000fe20000000068 */
[C---:B--2---:R-:W-:Y:S01]  /*1350*/  FFMA R84, R100.reuse, R20, R84 ;  /* 0x0000001464547223 */ /* 0x044fe20000000054 */
[----:B------:R-:W-:Y:S01]  /*1360*/  FFMA R86, R100, R28, R86 ;  /* 0x0000001c64567223 */ /* 0x000fe20000000056 */
[----:B------:R-:W-:Y:S01]  /*1370*/  FFMA R110, R110, R10, R109 ;  /* 0x0000000a6e6e7223 */ /* 0x000fe2000000006d */
        /* <DEDUP_REMOVED lines=8> */
[----:B------:R-:W-:Y:S01]  /*1400*/  FFMA R125, R111, R23, R106 ;  /* 0x000000176f7d7223 */ /* 0x000fe2000000006a */
[C---:B------:R-:W-:Y:S01]  /*1410*/  FFMA R106, R102.reuse, R26, R105 ;  /* 0x0000001a666a7223 */ /* 0x040fe20000000069 */
[C---:B------:R-:W-:Y:S01]  /*1420*/  FFMA R104, R102.reuse, R22, R107 ;  /* 0x0000001666687223 */ /* 0x040fe2000000006b */
[C---:B------:R-:W-:Y:S01]  /*1430*/  FFMA R143, R103.reuse, R31, R100 ;  /* 0x0000001f678f7223 */ /* 0x040fe20000000064 */
[----:B------:R-:W-:Y:S01]  /*1440*/  FFMA R102, R102, R10, R101 ;  /* 0x0000000a66667223 */ /* 0x000fe20000000065 */
[----:B------:R-:W-:Y:S01]  /*1450*/  FFMA R101, R103, R27, R106 ;  /* 0x0000001b67657223 */ /* 0x000fe2000000006a */
[C---:B---3--:R-:W-:Y:S01]  /*1460*/  FFMA R88, R96.reuse, R20, R88 ;  /* 0x0000001460587223 */ /* 0x048fe20000000058 */
[C---:B------:R-:W-:Y:S01]  /*1470*/  FFMA R90, R96.reuse, R28, R90 ;  /* 0x0000001c605a7223 */ /* 0x040fe2000000005a */
[C---:B------:R-:W-:Y:S01]  /*1480*/  FFMA R100, R96.reuse, R24, R89 ;  /* 0x0000001860647223 */ /* 0x040fe20000000059 */
[----:B------:R-:W-:Y:S01]  /*1490*/  FFMA R96, R96, R8, R91 ;  /* 0x0000000860607223 */ /* 0x000fe2000000005b */
[C---:B------:R-:W-:Y:S01]  /*14a0*/  FFMA R105, R97.reuse, R21, R88 ;  /* 0x0000001561697223 */ /* 0x040fe20000000058 */
[----:B------:R-:W-:Y:S01]  /*14b0*/  FFMA R107, R97, R29, R90 ;  /* 0x0000001d616b7223 */ /* 0x000fe2000000005a */
[C---:B------:R-:W-:Y:S01]  /*14c0*/  FFMA R141, R103.reuse, R23, R104 ;  /* 0x00000017678d7223 */ /* 0x040fe20000000068 */
[----:B------:R-:W3:Y:S01]  /*14d0*/  LDS.128 R88, [R58+0x2000] ;  /* 0x002000003a587984 */ /* 0x000ee20000000c00 */
        /* <DEDUP_REMOVED lines=13> */
[----:B------:R-:W-:Y:S01]  /*15b0*/  FFMA R105, R93, R29, R82 ;  /* 0x0000001d5d697223 */ /* 0x000fe20000000052 */
[C---:B------:R-:W-:Y:S01]  /*15c0*/  FFMA R97, R99.reuse, R27, R102 ;  /* 0x0000001b63617223 */ /* 0x040fe20000000066 */
[----:B------:R-:W1:Y:S01]  /*15d0*/  LDS.128 R80, [R58+0x2080] ;  /* 0x002080003a507984 */ /* 0x000e620000000c00 */
[C---:B------:R-:W-:Y:S01]  /*15e0*/  FFMA R147, R99.reuse, R23, R100 ;  /* 0x0000001763937223 */ /* 0x040fe20000000064 */
[----:B------:R-:W-:Y:S01]  /*15f0*/  FFMA R151, R99, R11, R98 ;  /* 0x0000000b63977223 */ /* 0x000fe20000000062 */
[C---:B------:R-:W-:Y:S01]  /*1600*/  FFMA R99, R93.reuse, R25, R96 ;  /* 0x000000195d637223 */ /* 0x040fe20000000060 */
[----:B------:R-:W-:Y:S01]  /*1610*/  FFMA R93, R93, R9, R92 ;  /* 0x000000095d5d7223 */ /* 0x000fe2000000005c */
[C---:B------:R-:W-:Y:S01]  /*1620*/  FFMA R92, R94.reuse, R30, R105 ;  /* 0x0000001e5e5c7223 */ /* 0x040fe20000000069 */
[C---:B------:R-:W-:Y:S01]  /*1630*/  FFMA R96, R94.reuse, R22, R103 ;  /* 0x000000165e607223 */ /* 0x040fe20000000067 */
[----:B------:R-:W-:Y:S01]  /*1640*/  FFMA R98, R94, R26, R99 ;  /* 0x0000001a5e627223 */ /* 0x000fe20000000063 */
[C---:B--2---:R-:W-:Y:S01]  /*1650*/  FFMA R76, R84.reuse, R20, R76 ;  /* 0x00000014544c7223 */ /* 0x044fe2000000004c */
[C---:B------:R-:W-:Y:S01]  /*1660*/  FFMA R78, R84.reuse, R28, R78 ;  /* 0x0000001c544e7223 */ /* 0x040fe2000000004e */
[----:B------:R-:W-:Y:S01]  /*1670*/  FFMA R157, R95, R31, R92 ;  /* 0x0000001f5f9d7223 */ /* 0x000fe2000000005c */
[C---:B------:R-:W-:Y:S01]  /*1680*/  FFMA R92, R84.reuse, R24, R77 ;  /* 0x00000018545c7223 */ /* 0x040fe2000000004d */
[----:B------:R-:W-:Y:S01]  /*1690*/  FFMA R84, R84, R8, R79 ;  /* 0x0000000854547223 */ /* 0x000fe2000000004f */
[C---:B------:R-:W-:Y:S01]  /*16a0*/  FFMA R99, R85.reuse, R21, R76 ;  /* 0x0000001555637223 */ /* 0x040fe2000000004c */
[----:B------:R-:W-:Y:S01]  /*16b0*/  FFMA R103, R85, R29, R78 ;  /* 0x0000001d55677223 */ /* 0x000fe2000000004e */
[----:B------:R-:W-:Y:S01]  /*16c0*/  FFMA R94, R94, R10, R93 ;  /* 0x0000000a5e5e7223 */ /* 0x000fe2000000005d */
[----:B------:R-:W2:Y:S01]  /*16d0*/  LDS.128 R76, [R58+0x2100] ;  /* 0x002100003a4c7984 */ /* 0x000ea20000000c00 */
[C---:B------:R-:W-:Y:S01]  /*16e0*/  FFMA R93, R95.reuse, R27, R98 ;  /* 0x0000001b5f5d7223 */ /* 0x040fe20000000062 */
[C---:B------:R-:W-:Y:S01]  /*16f0*/  FFMA R153, R95.reuse, R23, R96 ;  /* 0x000000175f997223 */ /* 0x040fe20000000060 */
[----:B------:R-:W-:Y:S01]  /*1700*/  FFMA R179, R95, R11, R94 ;  /* 0x0000000b5fb37223 */ /* 0x000fe2000000005e */
[C---:B------:R-:W-:Y:S01]  /*1710*/  FFMA R95, R85.reuse, R25, R92 ;  /* 0x00000019555f7223 */ /* 0x040fe2000000005c */
[----:B------:R-:W-:Y:S01]  /*1720*/  FFMA R85, R85, R9, R84 ;  /* 0x0000000955557223 */ /* 0x000fe20000000054 */
[C---:B------:R-:W-:Y:S01]  /*1730*/  FFMA R84, R86.reuse, R30, R103 ;  /* 0x0000001e56547223 */ /* 0x040fe20000000067 */
[----:B------:R-:W-:Y:S01]  /*1740*/  FFMA R92, R86, R22, R99 ;  /* 0x00000016565c7223 */ /* 0x000fe20000000063 */
[C---:B---3--:R-:W-:Y:S01]  /*1750*/  FFMA R72, R88.reuse, R20, R72 ;  /* 0x0000001458487223 */ /* 0x048fe20000000048 */
[----:B------:R-:W-:Y:S01]  /*1760*/  FFMA R74, R88, R28, R74 ;  /* 0x0000001c584a7223 */ /* 0x000fe2000000004a */
[C---:B------:R-:W-:Y:S01]  /*1770*/  FFMA R94, R86.reuse, R26, R95 ;  /* 0x0000001a565e7223 */ /* 0x040fe2000000005f */
[----:B------:R-:W-:Y:S01]  /*1780*/  FFMA R159, R87, R31, R84 ;  /* 0x0000001f579f7223 */ /* 0x000fe20000000054 */
[----:B------:R-:W-:Y:S01]  /*1790*/  FFMA R86, R86, R10, R85 ;  /* 0x0000000a56567223 */ /* 0x000fe20000000055 */
[C---:B------:R-:W-:Y:S01]  /*17a0*/  FFMA R84, R88.reuse, R24, R73 ;  /* 0x0000001858547223 */ /* 0x040fe20000000049 */
[----:B------:R-:W-:Y:S01]  /*17b0*/  FFMA R88, R88, R8, R75 ;  /* 0x0000000858587223 */ /* 0x000fe2000000004b */
[C---:B------:R-:W-:Y:S01]  /*17c0*/  FFMA R99, R89.reuse, R21, R72 ;  /* 0x0000001559637223 */ /* 0x040fe20000000048 */
[----:B------:R-:W-:Y:S01]  /*17d0*/  FFMA R103, R89, R29, R74 ;  /* 0x0000001d59677223 */ /* 0x000fe2000000004a */
[C---:B------:R-:W-:Y:S01]  /*17e0*/  FFMA R85, R87.reuse, R27, R94 ;  /* 0x0000001b57557223 */ /* 0x040fe2000000005e */
[----:B------:R-:W3:Y:S01]  /*17f0*/  LDS.128 R72, [R58+0x2180] ;  /* 0x002180003a487984 */ /* 0x000ee20000000c00 */
[C---:B------:R-:W-:Y:S01]  /*1800*/  FFMA R95, R87.reuse, R23, R92 ;  /* 0x00000017575f7223 */ /* 0x040fe2000000005c */
[----:B------:R-:W-:Y:S01]  /*1810*/  FFMA R185, R87, R11, R86 ;  /* 0x0000000b57b97223 */ /* 0x000fe20000000056 */
[C---:B------:R-:W-:Y:S01]  /*1820*/  FFMA R87, R89.reuse, R25, R84 ;  /* 0x0000001959577223 */ /* 0x040fe20000000054 */
[----:B------:R-:W-:Y:S01]  /*1830*/  FFMA R89, R89, R9, R88 ;  /* 0x0000000959597223 */ /* 0x000fe20000000058 */
[C---:B------:R-:W-:Y:S01]  /*1840*/  FFMA R84, R90.reuse, R30, R103 ;  /* 0x0000001e5a547223 */ /* 0x040fe20000000067 */
[C---:B------:R-:W-:Y:S01]  /*1850*/  FFMA R86, R90.reuse, R22, R99 ;  /* 0x000000165a567223 */ /* 0x040fe20000000063 */
[----:B------:R-:W-:Y:S01]  /*1860*/  FFMA R88, R90, R26, R87 ;  /* 0x0000001a5a587223 */ /* 0x000fe20000000057 */
[C---:B-1----:R-:W-:Y:S01]  /*1870*/  FFMA R68, R80.reuse, R20, R68 ;  /* 0x0000001450447223 */ /* 0x042fe20000000044 */
[----:B------:R-:W-:Y:S01]  /*1880*/  FFMA R70, R80, R28, R70 ;  /* 0x0000001c50467223 */ /* 0x000fe20000000046 */
[----:B------:R-:W-:Y:S01]  /*1890*/  FFMA R90, R90, R10, R89 ;  /* 0x0000000a5a5a7223 */ /* 0x000fe20000000059 */
[----:B------:R-:W-:Y:S01]  /*18a0*/  FFMA R163, R91, R31, R84 ;  /* 0x0000001f5ba37223 */ /* 0x000fe20000000054 */
[C---:B------:R-:W-:Y:S01]  /*18b0*/  FFMA R84, R80.reuse, R24, R69 ;  /* 0x0000001850547223 */ /* 0x040fe20000000045 */
[----:B------:R-:W-:Y:S01]  /*18c0*/  FFMA R80, R80, R8, R71 ;  /* 0x0000000850507223 */ /* 0x000fe20000000047 */
[----:B------:R-:W-:Y:S01]  /*18d0*/  FFMA R103, R81, R29, R70 ;  /* 0x0000001d51677223 */ /* 0x000fe20000000046 */
[C---:B------:R-:W-:Y:S01]  /*18e0*/  FFMA R87, R91.reuse, R27, R88 ;  /* 0x0000001b5b577223 */ /* 0x040fe20000000058 */
[C---:B------:R-:W-:Y:S01]  /*18f0*/  FFMA R89, R91.reuse, R23, R86 ;  /* 0x000000175b597223 */ /* 0x040fe20000000056 */
[----:B------:R-:W-:Y:S01]  /*1900*/  FFMA R203, R91, R11, R90 ;  /* 0x0000000b5bcb7223 */ /* 0x000fe2000000005a */
[C---:B------:R-:W-:Y:S01]  /*1910*/  FFMA R99, R81.reuse, R21, R68 ;  /* 0x0000001551637223 */ /* 0x040fe20000000044 */
[C---:B------:R-:W-:Y:S01]  /*1920*/  FFMA R91, R81.reuse, R25, R84 ;  /* 0x00000019515b7223 */ /* 0x040fe20000000054 */
[----:B------:R-:W1:Y:S01]  /*1930*/  LDS.128 R68, [R58+0x3000] ;  /* 0x003000003a447984 */ /* 0x000e620000000c00 */
[----:B------:R-:W-:Y:S01]  /*1940*/  FFMA R81, R81, R9, R80 ;  /* 0x0000000951517223 */ /* 0x000fe20000000050 */
[C---:B------:R-:W-:Y:S01]  /*1950*/  FFMA R80, R82.reuse, R30, R103 ;  /* 0x0000001e52507223 */ /* 0x040fe20000000067 */
[C---:B------:R-:W-:Y:S01]  /*1960*/  FFMA R86, R82.reuse, R26, R91 ;  /* 0x0000001a52567223 */ /* 0x040fe2000000005b */
[C---:B------:R-:W-:Y:S01]  /*1970*/  FFMA R84, R82.reuse, R22, R99 ;  /* 0x0000001652547223 */ /* 0x040fe20000000063 */
[----:B------:R-:W-:Y:S01]  /*1980*/  FFMA R82, R82, R10, R81 ;  /* 0x0000000a52527223 */ /* 0x000fe20000000051 */
[C---:B------:R-:W-:Y:S01]  /*1990*/  FFMA R169, R83.reuse, R31, R80 ;  /* 0x0000001f53a97223 */ /* 0x040fe20000000050 */
[C---:B--2---:R-:W-:Y:S01]  /*19a0*/  FFMA R80, R76.reuse, R24, R61 ;  /* 0x000000184c507223 */ /* 0x044fe2000000003d */
[C---:B------:R-:W-:Y:S01]  /*19b0*/  FFMA R91, R83.reuse, R27, R86 ;  /* 0x0000001b535b7223 */ /* 0x040fe20000000056 */
[C---:B------:R-:W-:Y:S01]  /*19c0*/  FFMA R165, R83.reuse, R23, R84 ;  /* 0x0000001753a57223 */ /* 0x040fe20000000054 */
[----:B------:R-:W-:Y:S01]  /*19d0*/  FFMA R211, R83, R11, R82 ;  /* 0x0000000b53d37223 */ /* 0x000fe20000000052 */
[C---:B------:R-:W-:Y:S01]  /*19e0*/  FFMA R61, R77.reuse, R25, R80 ;  /* 0x000000194d3d7223 */ /* 0x040fe20000000050 */
[C---:B------:R-:W-:Y:S01]  /*19f0*/  FFMA R60, R76.reuse, R20, R60 ;  /* 0x000000144c3c7223 */ /* 0x040fe2000000003c */
[----:B------:R-:W2:Y:S01]  /*1a00*/  LDS.128 R80, [R58+0x3080] ;  /* 0x003080003a507984 */ /* 0x000ea20000000c00 */
[C---:B------:R-:W-:Y:S01]  /*1a10*/  FFMA R62, R76.reuse, R28, R62 ;  /* 0x0000001c4c3e7223 */ /* 0x040fe2000000003e */
[----:B------:R-:W-:Y:S01]  /*1a20*/  FFMA R76, R76, R8, R63 ;  /* 0x000000084c4c7223 */ /* 0x000fe2000000003f */
[----:B------:R-:W-:Y:S01]  /*1a30*/  FFMA R63, R77, R21, R60 ;  /* 0x000000154d3f7223 */ /* 0x000fe2000000003c */
[----:B------:R-:W-:Y:S01]  /*1a40*/  FFMA R129, R135, R27, R112 ;  /* 0x0000001b87817223 */ /* 0x000fe20000000070 */
[C---:B------:R-:W-:Y:S01]  /*1a50*/  FFMA R99, R77.reuse, R29, R62 ;  /* 0x0000001d4d637223 */ /* 0x040fe2000000003e */
[----:B------:R-:W-:Y:S01]  /*1a60*/  FFMA R77, R77, R9, R76 ;  /* 0x000000094d4d7223 */ /* 0x000fe2000000004c */
[C---:B------:R-:W-:Y:S01]  /*1a70*/  FFMA R76, R78.reuse, R26, R61 ;  /* 0x0000001a4e4c7223 */ /* 0x040fe2000000003d */
[C---:B------:R-:W-:Y:S01]  /*1a80*/  FFMA R62, R78.reuse, R22, R63 ;  /* 0x000000164e3e7223 */ /* 0x040fe2000000003f */
[C---:B------:R-:W-:Y:S01]  /*1a90*/  FFMA R60, R78.reuse, R30, R99 ;  /* 0x0000001e4e3c7223 */ /* 0x040fe20000000063 */
[----:B------:R-:W-:Y:S01]  /*1aa0*/  FFMA R78, R78, R10, R77 ;  /* 0x0000000a4e4e7223 */ /* 0x000fe2000000004d */
[C---:B------:R-:W-:Y:S01]  /*1ab0*/  FFMA R171, R79.reuse, R27, R76 ;  /* 0x0000001b4fab7223 */ /* 0x040fe2000000004c */
[C---:B------:R-:W-:Y:S01]  /*1ac0*/  FFMA R175, R79.reuse, R23, R62 ;  /* 0x000000174faf7223 */ /* 0x040fe2000000003e */
[C---:B------:R-:W-:Y:S01]  /*1ad0*/  FFMA R177, R79.reuse, R31, R60 ;  /* 0x0000001f4fb17223 */ /* 0x040fe2000000003c */
[C---:B---3--:R-:W-:Y:S01]  /*1ae0*/  FFMA R60, R72.reuse, R8, R19 ;  /* 0x00000008483c7223 */ /* 0x048fe20000000013 */
[----:B------:R-:W-:Y:S01]  /*1af0*/  FFMA R217, R79, R11, R78 ;  /* 0x0000000b4fd97223 */ /* 0x000fe2000000004e */
[C---:B------:R-:W-:Y:S01]  /*1b00*/  FFMA R16, R72.reuse, R20, R16 ;  /* 0x0000001448107223 */ /* 0x040fe20000000010 */
[----:B------:R-:W3:Y:S01]  /*1b10*/  LDS.128 R76, [R58+0x3100] ;  /* 0x003100003a4c7984 */ /* 0x000ee20000000c00 */
[C---:B------:R-:W-:Y:S01]  /*1b20*/  FFMA R61, R73.reuse, R9, R60 ;  /* 0x00000009493d7223 */ /* 0x040fe2000000003c */
[C---:B------:R-:W-:Y:S01]  /*1b30*/  FFMA R62, R72.reuse, R24, R17 ;  /* 0x00000018483e7223 */ /* 0x040fe20000000011 */
[----:B------:R-:W-:Y:S01]  /*1b40*/  FFMA R18, R72, R28, R18 ;  /* 0x0000001c48127223 */ /* 0x000fe20000000012 */
[C---:B------:R-:W-:Y:S01]  /*1b50*/  FFMA R19, R73.reuse, R21, R16 ;  /* 0x0000001549137223 */ /* 0x040fe20000000010 */
[C---:B------:R-:W-:Y:S01]  /*1b60*/  FFMA R16, R74.reuse, R10, R61 ;  /* 0x0000000a4a107223 */ /* 0x040fe2000000003d */
[C---:B------:R-:W-:Y:S01]  /*1b70*/  FFMA R17, R73.reuse, R25, R62 ;  /* 0x0000001949117223 */ /* 0x040fe2000000003e */
[----:B------:R-:W-:Y:S01]  /*1b80*/  FFMA R73, R73, R29, R18 ;  /* 0x0000001d49497223 */ /* 0x000fe20000000012 */
[----:B------:R-:W-:Y:S01]  /*1b90*/  FFMA R18, R74, R22, R19 ;  /* 0x000000164a127223 */ /* 0x000fe20000000013 */
[----:B------:R-:W-:Y:S01]  /*1ba0*/  FFMA R229, R75, R11, R16 ;  /* 0x0000000b4be57223 */ /* 0x000fe20000000010 */
[----:B-1----:R-:W-:Y:S01]  /*1bb0*/  FFMA R16, R68, R8, R15 ;  /* 0x0000000844107223 */ /* 0x002fe2000000000f */
[C---:B------:R-:W-:Y:S01]  /*1bc0*/  FFMA R60, R74.reuse, R26, R17 ;  /* 0x0000001a4a3c7223 */ /* 0x040fe20000000011 */
[----:B------:R-:W-:Y:S01]  /*1bd0*/  FFMA R74, R74, R30, R73 ;  /* 0x0000001e4a4a7223 */ /* 0x000fe20000000049 */
[C---:B------:R-:W-:Y:S01]  /*1be0*/  FFMA R12, R68.reuse, R20, R12 ;  /* 0x00000014440c7223 */ /* 0x040fe2000000000c */
        /* <DEDUP_REMOVED lines=8> */
[----:B------:R-:W1:Y:S01]  /*1c70*/  LDS.128 R72, [R58+0x3180] ;  /* 0x003180003a487984 */ /* 0x000e620000000c00 */
[C---:B------:R-:W-:Y:S01]  /*1c80*/  FFMA R13, R69.reuse, R25, R18 ;  /* 0x00000019450d7223 */ /* 0x040fe20000000012 */
[----:B------:R-:W-:Y:S01]  /*1c90*/  FFMA R69, R69, R29, R14 ;  /* 0x0000001d45457223 */ /* 0x000fe2000000000e */
[----:B------:R-:W-:Y:S01]  /*1ca0*/  FFMA R237, R71, R11, R12 ;  /* 0x0000000b47ed7223 */ /* 0x000fe2000000000c */
[----:B--2---:R-:W-:Y:S01]  /*1cb0*/  FFMA R12, R80, R8, R7 ;  /* 0x00000008500c7223 */ /* 0x004fe20000000007 */
[C---:B------:R-:W-:Y:S01]  /*1cc0*/  FFMA R16, R70.reuse, R26, R13 ;  /* 0x0000001a46107223 */ /* 0x040fe2000000000d */
        /* <DEDUP_REMOVED lines=12> */
[C---:B------:R-:W-:Y:S01]  /*1d90*/  FFMA R80, R82.reuse, R10, R13 ;  /* 0x0000000a52507223 */ /* 0x040fe2000000000d */
[----:B------:R-:W-:Y:S01]  /*1da0*/  LDS.128 R68, [R58+0x10] ;  /* 0x000010003a447984 */ /* 0x000fe20000000c00 */
[C---:B------:R-:W-:Y:S01]  /*1db0*/  FFMA R84, R82.reuse, R30, R7 ;  /* 0x0000001e52547223 */ /* 0x040fe20000000007 */
[C---:B------:R-:W-:Y:S01]  /*1dc0*/  FFMA R86, R82.reuse, R22, R5 ;  /* 0x0000001652567223 */ /* 0x040fe20000000005 */
[----:B------:R-:W-:Y:S01]  /*1dd0*/  FFMA R82, R82, R26, R81 ;  /* 0x0000001a52527223 */ /* 0x000fe20000000051 */
[----:B------:R-:W2:Y:S01]  /*1de0*/  LDS.128 R60, [R59+0x90] ;  /* 0x000090003b3c7984 */ /* 0x000ea20000000c00 */
[C---:B---3--:R-:W-:Y:S01]  /*1df0*/  FFMA R64, R76.reuse, R20, R64 ;  /* 0x000000144c407223 */ /* 0x048fe20000000040 */
[C---:B------:R-:W-:Y:S01]  /*1e00*/  FFMA R66, R76.reuse, R28, R66 ;  /* 0x0000001c4c427223 */ /* 0x040fe20000000042 */
[C---:B------:R-:W-:Y:S01]  /*1e10*/  FFMA R239, R83.reuse, R11, R80 ;  /* 0x0000000b53ef7223 */ /* 0x040fe20000000050 */
[----:B------:R-:W3:Y:S01]  /*1e20*/  LDS.128 R16, [R59+0x10] ;  /* 0x000010003b107984 */ /* 0x000ee20000000c00 */
[C---:B------:R-:W-:Y:S01]  /*1e30*/  FFMA R231, R83.reuse, R27, R82 ;  /* 0x0000001b53e77223 */ /* 0x040fe20000000052 */
[C---:B------:R-:W-:Y:S01]  /*1e40*/  FFMA R233, R83.reuse, R23, R86 ;  /* 0x0000001753e97223 */ /* 0x040fe20000000056 */
[----:B------:R-:W-:Y:S01]  /*1e50*/  FFMA R235, R83, R31, R84 ;  /* 0x0000001f53eb7223 */ /* 0x000fe20000000054 */
[----:B------:R-:W4:Y:S01]  /*1e60*/  LDS.128 R12, [R59+0x110] ;  /* 0x000110003b0c7984 */ /* 0x000f220000000c00 */
[C---:B------:R-:W-:Y:S01]  /*1e70*/  FFMA R80, R76.reuse, R24, R65 ;  /* 0x000000184c507223 */ /* 0x040fe20000000041 */
[----:B------:R-:W-:Y:S01]  /*1e80*/  FFMA R76, R76, R8, R67 ;  /* 0x000000084c4c7223 */ /* 0x000fe20000000043 */
[C---:B------:R-:W-:Y:S01]  /*1e90*/  FFMA R83, R77.reuse, R21, R64 ;  /* 0x000000154d537223 */ /* 0x040fe20000000040 */
[C---:B------:R-:W-:Y:S01]  /*1ea0*/  FFMA R99, R77.reuse, R29, R66 ;  /* 0x0000001d4d637223 */ /* 0x040fe20000000042 */
[----:B------:R-:W-:Y:S01]  /*1eb0*/  LDS.128 R4, [R59+0x190] ;  /* 0x000190003b047984 */ /* 0x000fe20000000c00 */
[C---:B------:R-:W-:Y:S01]  /*1ec0*/  FFMA R81, R77.reuse, R25, R80 ;  /* 0x000000194d517223 */ /* 0x040fe20000000050 */
[-C--:B------:R-:W-:Y:S01]  /*1ed0*/  FFMA R77, R77, R9.reuse, R76 ;  /* 0x000000094d4d7223 */ /* 0x080fe2000000004c */
[----:B------:R-:W-:Y:S01]  /*1ee0*/  FFMA R80, R78, R22, R83 ;  /* 0x000000164e507223 */ /* 0x000fe20000000053 */
[----:B------:R-:W5:Y:S01]  /*1ef0*/  LDS.128 R64, [R58+0x90] ;  /* 0x000090003a407984 */ /* 0x000f620000000c00 */
[C---:B-1----:R-:W-:Y:S01]  /*1f00*/  FFMA R28, R72.reuse, R28, R34 ;  /* 0x0000001c481c7223 */ /* 0x042fe20000000022 */
[C---:B------:R-:W-:Y:S01]  /*1f10*/  FFMA R24, R72.reuse, R24, R33 ;  /* 0x0000001848187223 */ /* 0x040fe20000000021 */
[C---:B------:R-:W-:Y:S01]  /*1f20*/  FFMA R20, R72.reuse, R20, R32 ;  /* 0x0000001448147223 */ /* 0x040fe20000000020 */
[----:B------:R-:W-:Y:S01]  /*1f30*/  FFMA R8, R72, R8, R35 ;  /* 0x0000000848087223 */ /* 0x000fe20000000023 */
[C---:B------:R-:W-:Y:S01]  /*1f40*/  FFMA R82, R78.reuse, R26, R81 ;  /* 0x0000001a4e527223 */ /* 0x040fe20000000051 */
[----:B------:R-:W1:Y:S01]  /*1f50*/  LDS.128 R32, [R58+0x110] ;  /* 0x000110003a207984 */ /* 0x000e620000000c00 */
[C---:B------:R-:W-:Y:S01]  /*1f60*/  FFMA R76, R78.reuse, R30, R99 ;  /* 0x0000001e4e4c7223 */ /* 0x040fe20000000063 */
[C---:B------:R-:W-:Y:S01]  /*1f70*/  FFMA R9, R73.reuse, R9, R8 ;  /* 0x0000000949097223 */ /* 0x040fe20000000008 */
[-C--:B------:R-:W-:Y:S01]  /*1f80*/  FFMA R78, R78, R10.reuse, R77 ;  /* 0x0000000a4e4e7223 */ /* 0x080fe2000000004d */
[C---:B------:R-:W-:Y:S01]  /*1f90*/  FFMA R25, R73.reuse, R25, R24 ;  /* 0x0000001949197223 */ /* 0x040fe20000000018 */
[----:B------:R-:W-:Y:S01]  /*1fa0*/  FFMA R21, R73, R21, R20 ;  /* 0x0000001549157223 */ /* 0x000fe20000000014 */
[C---:B------:R-:W-:Y:S01]  /*1fb0*/  FFMA R10, R74.reuse, R10, R9 ;  /* 0x0000000a4a0a7223 */ /* 0x040fe20000000009 */
[C---:B------:R-:W-:Y:S01]  /*1fc0*/  FFMA R77, R79.reuse, R27, R82 ;  /* 0x0000001b4f4d7223 */ /* 0x040fe20000000052 */
[----:B------:R-:W-:Y:S01]  /*1fd0*/  FFMA R26, R74, R26, R25 ;  /* 0x0000001a4a1a7223 */ /* 0x000fe20000000019 */
[----:B------:R-:W-:Y:S01]  /*1fe0*/  FFMA R81, R79, R23, R80 ;  /* 0x000000174f517223 */ /* 0x000fe20000000050 */
[----:B------:R-:W-:Y:S01]  /*1ff0*/  FFMA R241, R75, R11, R10 ;  /* 0x0000000b4bf17223 */ /* 0x000fe2000000000a */
[----:B------:R-:W-:Y:S01]  /*2000*/  FFMA R83, R79, R31, R76 ;  /* 0x0000001f4f537223 */ /* 0x000fe2000000004c */
[-C--:B------:R-:W-:Y:S01]  /*2010*/  FFMA R123, R123, R11.reuse, R122 ;  /* 0x0000000b7b7b7223 */ /* 0x080fe2000000007a */
[----:B------:R-:W-:Y:S01]  /*2020*/  FFMA R135, R135, R11, R134 ;  /* 0x0000000b87877223 */ /* 0x000fe20000000086 */
[C---:B------:R-:W-:Y:S01]  /*2030*/  FFMA R113, R111.reuse, R27, R108 ;  /* 0x0000001b6f717223 */ /* 0x040fe2000000006c */
[-C--:B------:R-:W-:Y:S01]  /*2040*/  FFMA R137, R111, R11.reuse, R110 ;  /* 0x0000000b6f897223 */ /* 0x080fe2000000006e */
[----:B------:R-:W-:Y:S01]  /*2050*/  FFMA R79, R79, R11, R78 ;  /* 0x0000000b4f4f7223 */ /* 0x000fe2000000004e */
[----:B--2---:R-:W-:Y:S01]  /*2060*/  FFMA R20, R68, R60, R139 ;  /* 0x0000003c44147223 */ /* 0x004fe2000000008b */
[----:B------:R-:W-:Y:S01]  /*2070*/  FFMA R22, R74, R22, R21 ;  /* 0x000000164a167223 */ /* 0x000fe20000000015 */
[----:B------:R-:W-:Y:S01]  /*2080*/  FFMA R99, R75, R27, R26 ;  /* 0x0000001b4b637223 */ /* 0x000fe2000000001a */
[----:B------:R-:W-:Y:S01]  /*2090*/  FFMA R29, R73, R29, R28 ;  /* 0x0000001d491d7223 */ /* 0x000fe2000000001c */
[----:B---3--:R-:W-:Y:S01]  /*20a0*/  FFMA R10, R68, R16, R115 ;  /* 0x00000010440a7223 */ /* 0x008fe20000000073 */
[C---:B------:R-:W-:Y:S01]  /*20b0*/  FFMA R9, R69.reuse, R61, R20 ;  /* 0x0000003d45097223 */ /* 0x040fe20000000014 */
[----:B------:R-:W2:Y:S01]  /*20c0*/  LDS.128 R24, [R58+0x190] ;  /* 0x000190003a187984 */ /* 0x000ea20000000c00 */
[----:B------:R-:W-:Y:S01]  /*20d0*/  FFMA R30, R74, R30, R29 ;  /* 0x0000001e4a1e7223 */ /* 0x000fe2000000001d */
[----:B----4-:R-:W-:Y:S01]  /*20e0*/  FFMA R8, R68, R12, R155 ;  /* 0x0000000c44087223 */ /* 0x010fe2000000009b */
[----:B------:R-:W-:Y:S01]  /*20f0*/  FFMA R11, R69, R17, R10 ;  /* 0x00000011450b7223 */ /* 0x000fe2000000000a */
[C---:B------:R-:W-:Y:S01]  /*2100*/  FFMA R20, R70.reuse, R62, R9 ;  /* 0x0000003e46147223 */ /* 0x040fe20000000009 */
[----:B------:R-:W-:Y:S01]  /*2110*/  FFMA R103, R75, R23, R22 ;  /* 0x000000174b677223 */ /* 0x000fe20000000016 */
[----:B------:R-:W-:Y:S01]  /*2120*/  FFMA R21, R69, R13, R8 ;  /* 0x0000000d45157223 */ /* 0x000fe20000000008 */
[C---:B------:R-:W-:Y:S01]  /*2130*/  FFMA R10, R70.reuse, R18, R11 ;  /* 0x00000012460a7223 */ /* 0x040fe2000000000b */
[----:B------:R-:W-:Y:S01]  /*2140*/  FFMA R109, R71, R63, R20 ;  /* 0x0000003f476d7223 */ /* 0x000fe20000000014 */
[----:B------:R-:W-:Y:S01]  /*2150*/  FFMA R105, R75, R31, R30 ;  /* 0x0000001f4b697223 */ /* 0x000fe2000000001e */
        /* <DEDUP_REMOVED lines=8> */
[----:B------:R-:W3:Y:S01]  /*21e0*/  LDS.128 R20, [R58+0x1010] ;  /* 0x001010003a147984 */ /* 0x000ee20000000c00 */
[C---:B------:R-:W-:Y:S01]  /*21f0*/  FFMA R29, R65.reuse, R13, R8 ;  /* 0x0000000d411d7223 */ /* 0x040fe20000000008 */
[----:B------:R-:W-:Y:S01]  /*2200*/  FFMA R64, R64, R4, R123 ;  /* 0x0000000440407223 */ /* 0x000fe2000000007b */
[C---:B------:R-:W-:Y:S01]  /*2210*/  FFMA R10, R66.reuse, R18, R11 ;  /* 0x00000012420a7223 */ /* 0x040fe2000000000b */
[C---:B------:R-:W-:Y:S01]  /*2220*/  FFMA R28, R66.reuse, R62, R9 ;  /* 0x0000003e421c7223 */ /* 0x040fe20000000009 */
[----:B------:R-:W-:Y:S01]  /*2230*/  FFMA R8, R66, R14, R29 ;  /* 0x0000000e42087223 */ /* 0x000fe2000000001d */
[----:B------:R-:W-:Y:S01]  /*2240*/  FFMA R65, R65, R5, R64 ;  /* 0x0000000541417223 */ /* 0x000fe20000000040 */
[C---:B------:R-:W-:Y:S01]  /*2250*/  FFMA R119, R67.reuse, R19, R10 ;  /* 0x0000001343777223 */ /* 0x040fe2000000000a */
[C---:B-1----:R-:W-:Y:S01]  /*2260*/  FFMA R10, R32.reuse, R16, R131 ;  /* 0x00000010200a7223 */ /* 0x042fe20000000083 */
[C---:B------:R-:W-:Y:S01]  /*2270*/  FFMA R121, R67.reuse, R15, R8 ;  /* 0x0000000f43797223 */ /* 0x040fe20000000008 */
[----:B------:R-:W-:Y:S01]  /*2280*/  FFMA R8, R32, R12, R133 ;  /* 0x0000000c20087223 */ /* 0x000fe20000000085 */
[----:B------:R-:W-:Y:S01]  /*2290*/  FFMA R66, R66, R6, R65 ;  /* 0x0000000642427223 */ /* 0x000fe20000000041 */
[----:B------:R-:W-:Y:S01]  /*22a0*/  FFMA R117, R67, R63, R28 ;  /* 0x0000003f43757223 */ /* 0x000fe2000000001c */
[C---:B------:R-:W-:Y:S01]  /*22b0*/  FFMA R28, R32.reuse, R60, R129 ;  /* 0x0000003c201c7223 */ /* 0x040fe20000000081 */
[C---:B------:R-:W-:Y:S01]  /*22c0*/  FFMA R31, R33.reuse, R17, R10 ;  /* 0x00000011211f7223 */ /* 0x040fe2000000000a */
[C---:B------:R-:W-:Y:S01]  /*22d0*/  FFMA R65, R33.reuse, R13, R8 ;  /* 0x0000000d21417223 */ /* 0x040fe20000000008 */
[----:B------:R-:W-:Y:S01]  /*22e0*/  FFMA R32, R32, R4, R135 ;  /* 0x0000000420207223 */ /* 0x000fe20000000087 */
[----:B------:R-:W1:Y:S01]  /*22f0*/  LDS.128 R8, [R58+0x1090] ;  /* 0x001090003a087984 */ /* 0x000e620000000c00 */
[C---:B------:R-:W-:Y:S01]  /*2300*/  FFMA R29, R33.reuse, R61, R28 ;  /* 0x0000003d211d7223 */ /* 0x040fe2000000001c */
        /* <DEDUP_REMOVED lines=8> */
[C---:B--2---:R-:W-:Y:S01]  /*2390*/  FFMA R32, R24.reuse, R60, R113 ;  /* 0x0000003c18207223 */ /* 0x044fe20000000071 */
[C---:B------:R-:W-:Y:S01]  /*23a0*/  FFMA R30, R24.reuse, R16, R125 ;  /* 0x00000010181e7223 */ /* 0x040fe2000000007d */
[C---:B------:R-:W-:Y:S01]  /*23b0*/  FFMA R28, R24.reuse, R12, R127 ;  /* 0x0000000c181c7223 */ /* 0x040fe2000000007f */
[----:B------:R-:W-:Y:S01]  /*23c0*/  FFMA R24, R24, R4, R137 ;  /* 0x0000000418187223 */ /* 0x000fe20000000089 */
[----:B------:R-:W-:Y:S01]  /*23d0*/  FFMA R155, R35, R7, R34 ;  /* 0x00000007239b7223 */ /* 0x000fe20000000022 */
[C---:B------:R-:W-:Y:S01]  /*23e0*/  FFMA R33, R25.reuse, R61, R32 ;  /* 0x0000003d19217223 */ /* 0x040fe20000000020 */
[C---:B------:R-:W-:Y:S01]  /*23f0*/  FFMA R35, R25.reuse, R17, R30 ;  /* 0x0000001119237223 */ /* 0x040fe2000000001e */
[C---:B------:R-:W-:Y:S01]  /*2400*/  FFMA R65, R25.reuse, R13, R28 ;  /* 0x0000000d19417223 */ /* 0x040fe2000000001c */
[----:B------:R-:W-:Y:S01]  /*2410*/  FFMA R25, R25, R5, R24 ;  /* 0x0000000519197223 */ /* 0x000fe20000000018 */
[----:B------:R-:W2:Y:S01]  /*2420*/  LDS.128 R28, [R58+0x1110] ;  /* 0x001110003a1c7984 */ /* 0x000ea20000000c00 */
[C---:B------:R-:W-:Y:S01]  /*2430*/  FFMA R34, R26.reuse, R62, R33 ;  /* 0x0000003e1a227223 */ /* 0x040fe20000000021 */
[C---:B------:R-:W-:Y:S01]  /*2440*/  FFMA R32, R26.reuse, R18, R35 ;  /* 0x000000121a207223 */ /* 0x040fe20000000023 */
[C---:B------:R-:W-:Y:S01]  /*2450*/  FFMA R24, R26.reuse, R14, R65 ;  /* 0x0000000e1a187223 */ /* 0x040fe20000000041 */
[----:B------:R-:W-:Y:S01]  /*2460*/  FFMA R26, R26, R6, R25 ;  /* 0x000000061a1a7223 */ /* 0x000fe20000000019 */
[----:B------:R-:W-:Y:S01]  /*2470*/  FFMA R68, R68, R4, R161 ;  /* 0x0000000444447223 */ /* 0x000fe200000000a1 */
[C---:B------:R-:W-:Y:S01]  /*2480*/  FFMA R137, R27.reuse, R19, R32 ;  /* 0x000000131b897223 */ /* 0x040fe20000000020 */
[C---:B------:R-:W-:Y:S01]  /*2490*/  FFMA R139, R27.reuse, R15, R24 ;  /* 0x0000000f1b8b7223 */ /* 0x040fe20000000018 */
[----:B------:R-:W-:Y:S01]  /*24a0*/  FFMA R161, R27, R7, R26 ;  /* 0x000000071ba17223 */ /* 0x000fe2000000001a */
[C---:B---3--:R-:W-:Y:S01]  /*24b0*/  FFMA R32, R20.reuse, R60, R101 ;  /* 0x0000003c14207223 */ /* 0x048fe20000000065 */
[C---:B------:R-:W-:Y:S01]  /*24c0*/  FFMA R26, R20.reuse, R16, R141 ;  /* 0x00000010141a7223 */ /* 0x040fe2000000008d */
[C---:B------:R-:W-:Y:S01]  /*24d0*/  FFMA R24, R20.reuse, R12, R143 ;  /* 0x0000000c14187223 */ /* 0x040fe2000000008f */
[----:B------:R-:W-:Y:S01]  /*24e0*/  FFMA R20, R20, R4, R145 ;  /* 0x0000000414147223 */ /* 0x000fe20000000091 */
[C---:B------:R-:W-:Y:S01]  /*24f0*/  FFMA R33, R21.reuse, R61, R32 ;  /* 0x0000003d15217223 */ /* 0x040fe20000000020 */
[C---:B------:R-:W-:Y:S01]  /*2500*/  FFMA R35, R21.reuse, R17, R26 ;  /* 0x0000001115237223 */ /* 0x040fe2000000001a */
[----:B------:R-:W-:Y:S01]  /*2510*/  FFMA R65, R21, R13, R24 ;  /* 0x0000000d15417223 */ /* 0x000fe20000000018 */
[----:B------:R-:W-:Y:S01]  /*2520*/  FFMA R135, R27, R63, R34 ;  /* 0x0000003f1b877223 */ /* 0x000fe20000000022 */
[----:B------:R-:W-:Y:S01]  /*2530*/  FFMA R21, R21, R5, R20 ;  /* 0x0000000515157223 */ /* 0x000fe20000000014 */
[----:B------:R-:W3:Y:S01]  /*2540*/  LDS.128 R24, [R58+0x1190] ;  /* 0x001190003a187984 */ /* 0x000ee20000000c00 */
[C---:B------:R-:W-:Y:S01]  /*2550*/  FFMA R34, R22.reuse, R62, R33 ;  /* 0x0000003e16227223 */ /* 0x040fe20000000021 */
[C---:B------:R-:W-:Y:S01]  /*2560*/  FFMA R32, R22.reuse, R18, R35 ;  /* 0x0000001216207223 */ /* 0x040fe20000000023 */
[C---:B------:R-:W-:Y:S01]  /*2570*/  FFMA R20, R22.reuse, R14, R65 ;  /* 0x0000000e16147223 */ /* 0x040fe20000000041 */
[----:B------:R-:W-:Y:S01]  /*2580*/  FFMA R22, R22, R6, R21 ;  /* 0x0000000616167223 */ /* 0x000fe20000000015 */
[C---:B------:R-:W-:Y:S01]  /*2590*/  FFMA R141, R23.reuse, R63, R34 ;  /* 0x0000003f178d7223 */ /* 0x040fe20000000022 */
[C---:B------:R-:W-:Y:S01]  /*25a0*/  FFMA R143, R23.reuse, R19, R32 ;  /* 0x00000013178f7223 */ /* 0x040fe20000000020 */
[C---:B------:R-:W-:Y:S01]  /*25b0*/  FFMA R145, R23.reuse, R15, R20 ;  /* 0x0000000f17917223 */ /* 0x040fe20000000014 */
        /* <DEDUP_REMOVED lines=17> */
[----:B------:R-:W-:Y:S01]  /*26d0*/  FFMA R173, R11, R7, R10 ;  /* 0x000000070bad7223 */ /* 0x000fe2000000000a */
[C---:B------:R-:W-:Y:S01]  /*26e0*/  FFMA R10, R28.reuse, R16, R153 ;  /* 0x000000101c0a7223 */ /* 0x040fe20000000099 */
[C---:B------:R-:W-:Y:S01]  /*26f0*/  FFMA R8, R28.reuse, R12, R157 ;  /* 0x0000000c1c087223 */ /* 0x040fe2000000009d */
[----:B------:R-:W-:Y:S01]  /*2700*/  FFMA R28, R28, R4, R179 ;  /* 0x000000041c1c7223 */ /* 0x000fe200000000b3 */
[C---:B------:R-:W-:Y:S01]  /*2710*/  FFMA R33, R29.reuse, R61, R32 ;  /* 0x0000003d1d217223 */ /* 0x040fe20000000020 */
[C---:B------:R-:W-:Y:S01]  /*2720*/  FFMA R35, R29.reuse, R17, R10 ;  /* 0x000000111d237223 */ /* 0x040fe2000000000a */
[C---:B------:R-:W-:Y:S01]  /*2730*/  FFMA R65, R29.reuse, R13, R8 ;  /* 0x0000000d1d417223 */ /* 0x040fe20000000008 */
[----:B------:R-:W-:Y:S01]  /*2740*/  FFMA R29, R29, R5, R28 ;  /* 0x000000051d1d7223 */ /* 0x000fe2000000001c */
[-C--:B------:R-:W-:Y:S01]  /*2750*/  FFMA R147, R11, R63.reuse, R34 ;  /* 0x0000003f0b937223 */ /* 0x080fe20000000022 */
[C---:B------:R-:W-:Y:S01]  /*2760*/  FFMA R34, R30.reuse, R62, R33 ;  /* 0x0000003e1e227223 */ /* 0x040fe20000000021 */
[----:B------:R-:W2:Y:S01]  /*2770*/  LDS.128 R8, [R58+0x2090] ;  /* 0x002090003a087984 */ /* 0x000ea20000000c00 */
[C---:B------:R-:W-:Y:S01]  /*2780*/  FFMA R32, R30.reuse, R18, R35 ;  /* 0x000000121e207223 */ /* 0x040fe20000000023 */
[C---:B------:R-:W-:Y:S01]  /*2790*/  FFMA R28, R30.reuse, R14, R65 ;  /* 0x0000000e1e1c7223 */ /* 0x040fe20000000041 */
[----:B------:R-:W-:Y:S01]  /*27a0*/  FFMA R30, R30, R6, R29 ;  /* 0x000000061e1e7223 */ /* 0x000fe2000000001d */
[C---:B------:R-:W-:Y:S01]  /*27b0*/  FFMA R153, R31.reuse, R63, R34 ;  /* 0x0000003f1f997223 */ /* 0x040fe20000000022 */
        /* <DEDUP_REMOVED lines=9> */
[C---:B------:R-:W-:Y:S01]  /*2850*/  FFMA R65, R25.reuse, R13, R28 ;  /* 0x0000000d19417223 */ /* 0x040fe2000000001c */
        /* <DEDUP_REMOVED lines=27> */
[C---:B--2---:R-:W-:Y:S01]  /*2a10*/  FFMA R32, R8.reuse, R60, R91 ;  /* 0x0000003c08207223 */ /* 0x044fe2000000005b */
[C---:B------:R-:W-:Y:S01]  /*2a20*/  FFMA R22, R8.reuse, R16, R165 ;  /* 0x0000001008167223 */ /* 0x040fe200000000a5 */
[C---:B------:R-:W-:Y:S01]  /*2a30*/  FFMA R20, R8.reuse, R12, R169 ;  /* 0x0000000c08147223 */ /* 0x040fe200000000a9 */
        /* <DEDUP_REMOVED lines=10> */
[C---:B------:R-:W-:Y:S01]  /*2ae0*/  FFMA R211, R11.reuse, R63, R34 ;  /* 0x0000003f0bd37223 */ /* 0x040fe20000000022 */
[C---:B------:R-:W-:Y:S01]  /*2af0*/  FFMA R213, R11.reuse, R19, R32 ;  /* 0x000000130bd57223 */ /* 0x040fe20000000020 */
[C---:B---3--:R-:W-:Y:S01]  /*2b00*/  FFMA R32, R28.reuse, R60, R171 ;  /* 0x0000003c1c207223 */ /* 0x048fe200000000ab */
[C---:B------:R-:W-:Y:S01]  /*2b10*/  FFMA R225, R11.reuse, R7, R10 ;  /* 0x000000070be17223 */ /* 0x040fe2000000000a */
[C---:B------:R-:W-:Y:S01]  /*2b20*/  FFMA R10, R28.reuse, R16, R175 ;  /* 0x000000101c0a7223 */ /* 0x040fe200000000af */
[----:B------:R-:W-:Y:S01]  /*2b30*/  FFMA R215, R11, R15, R8 ;  /* 0x0000000f0bd77223 */ /* 0x000fe20000000008 */
[C---:B------:R-:W-:Y:S01]  /*2b40*/  FFMA R8, R28.reuse, R12, R177 ;  /* 0x0000000c1c087223 */ /* 0x040fe200000000b1 */
[----:B------:R-:W-:Y:S01]  /*2b50*/  FFMA R28, R28, R4, R217 ;  /* 0x000000041c1c7223 */ /* 0x000fe200000000d9 */
[C---:B------:R-:W-:Y:S01]  /*2b60*/  FFMA R9, R29.reuse, R61, R32 ;  /* 0x0000003d1d097223 */ /* 0x040fe20000000020 */
[----:B------:R-:W-:Y:S01]  /*2b70*/  FFMA R11, R29, R17, R10 ;  /* 0x000000111d0b7223 */ /* 0x000fe2000000000a */
[----:B------:R-:W-:Y:S01]  /*2b80*/  FFMA R123, R67, R7, R66 ;  /* 0x00000007437b7223 */ /* 0x000fe20000000042 */
[C---:B------:R-:W-:Y:S01]  /*2b90*/  FFMA R33, R29.reuse, R13, R8 ;  /* 0x0000000d1d217223 */ /* 0x040fe20000000008 */
[----:B------:R-:W3:Y:S01]  /*2ba0*/  LDS.128 R64, [R58+0x3090] ;  /* 0x003090003a407984 */ /* 0x000ee20000000c00 */
[----:B------:R-:W-:Y:S01]  /*2bb0*/  FFMA R29, R29, R5, R28 ;  /* 0x000000051d1d7223 */ /* 0x000fe2000000001c */
[C---:B------:R-:W-:Y:S01]  /*2bc0*/  FFMA R28, R30.reuse, R62, R9 ;  /* 0x0000003e1e1c7223 */ /* 0x040fe20000000009 */
[C---:B------:R-:W-:Y:S01]  /*2bd0*/  FFMA R10, R30.reuse, R18, R11 ;  /* 0x000000121e0a7223 */ /* 0x040fe2000000000b */
[C---:B------:R-:W-:Y:S01]  /*2be0*/  FFMA R8, R30.reuse, R14, R33 ;  /* 0x0000000e1e087223 */ /* 0x040fe20000000021 */
[----:B------:R-:W-:Y:S01]  /*2bf0*/  FFMA R30, R30, R6, R29 ;  /* 0x000000061e1e7223 */ /* 0x000fe2000000001d */
[C---:B------:R-:W-:Y:S01]  /*2c00*/  FFMA R217, R31.reuse, R63, R28 ;  /* 0x0000003f1fd97223 */ /* 0x040fe2000000001c */
[C---:B------:R-:W-:Y:S01]  /*2c10*/  FFMA R219, R31.reuse, R19, R10 ;  /* 0x000000131fdb7223 */ /* 0x040fe2000000000a */
[C---:B-1----:R-:W-:Y:S01]  /*2c20*/  FFMA R28, R24.reuse, R60, R191 ;  /* 0x0000003c181c7223 */ /* 0x042fe200000000bf */
[C---:B------:R-:W-:Y:S01]  /*2c30*/  FFMA R10, R24.reuse, R16, R193 ;  /* 0x00000010180a7223 */ /* 0x040fe200000000c1 */
[----:B------:R-:W-:Y:S01]  /*2c40*/  FFMA R221, R31, R15, R8 ;  /* 0x0000000f1fdd7223 */ /* 0x000fe20000000008 */
[C---:B------:R-:W-:Y:S01]  /*2c50*/  FFMA R8, R24.reuse, R4, R229 ;  /* 0x0000000418087223 */ /* 0x040fe200000000e5 */
        /* <DEDUP_REMOVED lines=12> */
[C---:B--2---:R-:W-:Y:S01]  /*2d20*/  FFMA R28, R20.reuse, R60, R197 ;  /* 0x0000003c141c7223 */ /* 0x044fe200000000c5 */
[C---:B------:R-:W-:Y:S01]  /*2d30*/  FFMA R229, R27.reuse, R7, R24 ;  /* 0x000000071be57223 */ /* 0x040fe20000000018 */
[C---:B------:R-:W-:Y:S01]  /*2d40*/  FFMA R24, R20.reuse, R4, R237 ;  /* 0x0000000414187223 */ /* 0x040fe200000000ed */
        /* <DEDUP_REMOVED lines=15> */
[----:B------:R-:W-:Y:S01]  /*2e40*/  FFMA R89, R23, R15, R22 ;  /* 0x0000000f17597223 */ /* 0x000fe20000000016 */
[----:B------:R-:W-:Y:S01]  /*2e50*/  FFMA R69, R69, R5, R68 ;  /* 0x0000000545457223 */ /* 0x000fe20000000044 */
[C---:B---3--:R-:W-:Y:S01]  /*2e60*/  FFMA R20, R64.reuse, R4, R239 ;  /* 0x0000000440147223 */ /* 0x048fe200000000ef */
[C---:B------:R-:W-:Y:S01]  /*2e70*/  FFMA R22, R64.reuse, R12, R235 ;  /* 0x0000000c40167223 */ /* 0x040fe200000000eb */
[----:B------:R-:W-:Y:S01]  /*2e80*/  FFMA R24, R64, R16, R233 ;  /* 0x0000001040187223 */ /* 0x000fe200000000e9 */
[----:B------:R-:W-:Y:S01]  /*2e90*/  FFMA R85, R23, R63, R26 ;  /* 0x0000003f17557223 */ /* 0x000fe2000000001a */
[----:B------:R-:W-:Y:S01]  /*2ea0*/  FFMA R70, R70, R6, R69 ;  /* 0x0000000646467223 */ /* 0x000fe20000000045 */
[----:B------:R-:W-:Y:S01]  /*2eb0*/  FFMA R64, R64, R60, R231 ;  /* 0x0000003c40407223 */ /* 0x000fe200000000e7 */
[C---:B------:R-:W-:Y:S01]  /*2ec0*/  FFMA R25, R65.reuse, R5, R20 ;  /* 0x0000000541197223 */ /* 0x040fe20000000014 */
[C---:B------:R-:W-:Y:S01]  /*2ed0*/  FFMA R23, R65.reuse, R13, R22 ;  /* 0x0000000d41177223 */ /* 0x040fe20000000016 */
[C---:B------:R-:W-:Y:S01]  /*2ee0*/  FFMA R21, R65.reuse, R17, R24 ;  /* 0x0000001141157223 */ /* 0x040fe20000000018 */
[----:B------:R-:W-:Y:S01]  /*2ef0*/  FFMA R65, R65, R61, R64 ;  /* 0x0000003d41417223 */ /* 0x000fe20000000040 */
[-C--:B------:R-:W-:Y:S01]  /*2f00*/  FFMA R115, R71, R7.reuse, R70 ;  /* 0x0000000747737223 */ /* 0x080fe20000000046 */
[C---:B------:R-:W-:Y:S01]  /*2f10*/  FFMA R64, R66.reuse, R6, R25 ;  /* 0x0000000642407223 */ /* 0x040fe20000000019 */
[C---:B------:R-:W-:Y:S01]  /*2f20*/  FFMA R76, R66.reuse, R14, R23 ;  /* 0x0000000e424c7223 */ /* 0x040fe20000000017 */
[C---:B------:R-:W-:Y:S01]  /*2f30*/  FFMA R78, R66.reuse, R18, R21 ;  /* 0x00000012424e7223 */ /* 0x040fe20000000015 */
[----:B------:R-:W-:Y:S01]  /*2f40*/  LDS.128 R68, [R58+0x20] ;  /* 0x000020003a447984 */ /* 0x000fe20000000c00 */
[----:B------:R-:W-:Y:S01]  /*2f50*/  FFMA R66, R66, R62, R65 ;  /* 0x0000003e42427223 */ /* 0x000fe20000000041 */
[C---:B------:R-:W-:Y:S01]  /*2f60*/  FFMA R101, R67.reuse, R7, R64 ;  /* 0x0000000743657223 */ /* 0x040fe20000000040 */
[C---:B-1----:R-:W-:Y:S01]  /*2f70*/  FFMA R64, R8.reuse, R12, R83 ;  /* 0x0000000c08407223 */ /* 0x042fe20000000053 */
[----:B------:R-:W1:Y:S01]  /*2f80*/  LDS.128 R24, [R59+0x20] ;  /* 0x000020003b187984 */ /* 0x000e620000000c00 */
[C---:B------:R-:W-:Y:S01]  /*2f90*/  FFMA R93, R67.reuse, R63, R66 ;  /* 0x0000003f435d7223 */ /* 0x040fe20000000042 */
[C---:B------:R-:W-:Y:S01]  /*2fa0*/  FFMA R66, R8.reuse, R16, R81 ;  /* 0x0000001008427223 */ /* 0x040fe20000000051 */
[C---:B------:R-:W-:Y:S01]  /*2fb0*/  FFMA R97, R67.reuse, R15, R76 ;  /* 0x0000000f43617223 */ /* 0x040fe2000000004c */
[----:B------:R-:W3:Y:S01]  /*2fc0*/  LDS.128 R20, [R59+0x120] ;  /* 0x000120003b147984 */ /* 0x000ee20000000c00 */
[C---:B------:R-:W-:Y:S01]  /*2fd0*/  FFMA R76, R8.reuse, R60, R77 ;  /* 0x0000003c084c7223 */ /* 0x040fe2000000004d */
[----:B------:R-:W-:Y:S01]  /*2fe0*/  FFMA R8, R8, R4, R79 ;  /* 0x0000000408087223 */ /* 0x000fe2000000004f */
[----:B------:R-:W-:Y:S01]  /*2ff0*/  FFMA R95, R67, R19, R78 ;  /* 0x00000013435f7223 */ /* 0x000fe2000000004e */
[----:B------:R-:W4:Y:S01]  /*3000*/  LDS.128 R32, [R59+0xa0] ;  /* 0x0000a0003b207984 */ /* 0x000f220000000c00 */
[C---:B------:R-:W-:Y:S01]  /*3010*/  FFMA R79, R9.reuse, R17, R66 ;  /* 0x00000011094f7223 */ /* 0x040fe20000000042 */
[C---:B------:R-:W-:Y:S01]  /*3020*/  FFMA R81, R9.reuse, R13, R64 ;  /* 0x0000000d09517223 */ /* 0x040fe20000000040 */
[C---:B------:R-:W-:Y:S01]  /*3030*/  FFMA R77, R9.reuse, R61, R76 ;  /* 0x0000003d094d7223 */ /* 0x040fe2000000004c */
[----:B------:R-:W5:Y:S01]  /*3040*/  LDS.128 R64, [R58+0xa0] ;  /* 0x0000a0003a407984 */ /* 0x000f620000000c00 */
[----:B------:R-:W-:Y:S01]  /*3050*/  FFMA R9, R9, R5, R8 ;  /* 0x0000000509097223 */ /* 0x000fe20000000008 */
[C---:B------:R-:W-:Y:S01]  /*3060*/  FFMA R76, R10.reuse, R18, R79 ;  /* 0x000000120a4c7223 */ /* 0x040fe2000000004f */
[C---:B------:R-:W-:Y:S01]  /*3070*/  FFMA R78, R10.reuse, R62, R77 ;  /* 0x0000003e0a4e7223 */ /* 0x040fe2000000004d */
[C---:B------:R-:W-:Y:S01]  /*3080*/  FFMA R8, R10.reuse, R14, R81 ;  /* 0x0000000e0a087223 */ /* 0x040fe20000000051 */
[----:B------:R-:W-:Y:S01]  /*3090*/  FFMA R10, R10, R6, R9 ;  /* 0x000000060a0a7223 */ /* 0x000fe20000000009 */
[----:B------:R-:W5:Y:S01]  /*30a0*/  LDS.128 R28, [R59+0x1a0] ;  /* 0x0001a0003b1c7984 */ /* 0x000f620000000c00 */
[C---:B------:R-:W-:Y:S01]  /*30b0*/  FFMA R77, R11.reuse, R63, R78 ;  /* 0x0000003f0b4d7223 */ /* 0x040fe2000000004e */
[C---:B------:R-:W-:Y:S01]  /*30c0*/  FFMA R79, R11.reuse, R19, R76 ;  /* 0x000000130b4f7223 */ /* 0x040fe2000000004c */
[C---:B------:R-:W-:Y:S01]  /*30d0*/  FFMA R81, R11.reuse, R15, R8 ;  /* 0x0000000f0b517223 */ /* 0x040fe20000000008 */
[----:B------:R-:W-:Y:S01]  /*30e0*/  FFMA R83, R11, R7, R10 ;  /* 0x000000070b537223 */ /* 0x000fe2000000000a */
[C---:B--2---:R-:W-:Y:S01]  /*30f0*/  FFMA R60, R72.reuse, R60, R99 ;  /* 0x0000003c483c7223 */ /* 0x044fe20000000063 */
[C---:B------:R-:W-:Y:S01]  /*3100*/  FFMA R4, R72.reuse, R4, R241 ;  /* 0x0000000448047223 */ /* 0x040fe200000000f1 */
[----:B------:R-:W2:Y:S01]  /*3110*/  LDS.128 R8, [R58+0x120] ;  /* 0x000120003a087984 */ /* 0x000ea20000000c00 */
        /* <DEDUP_REMOVED lines=11> */
[----:B------:R-:W2:Y:S01]  /*31d0*/  LDS.128 R60, [R58+0x1a0] ;  /* 0x0001a0003a3c7984 */ /* 0x000ea20000000c00 */
[----:B------:R-:W-:Y:S01]  /*31e0*/  FFMA R18, R74, R18, R17 ;  /* 0x000000124a127223 */ /* 0x000fe20000000011 */
[----:B------:R-:W-:Y:S01]  /*31f0*/  FFMA R105, R75, R15, R14 ;  /* 0x0000000f4b697223 */ /* 0x000fe2000000000e */
[----:B-1----:R-:W-:Y:S01]  /*3200*/  FFMA R6, R68, R24, R107 ;  /* 0x0000001844067223 */ /* 0x002fe2000000006b */
[----:B------:R-:W-:Y:S01]  /*3210*/  IADD3 R112, P3, R39, UR4, RZ ;  /* 0x0000000427707c10 */ /* 0x000fe2000ff7e0ff */
[----:B------:R-:W-:Y:S01]  /*3220*/  FFMA R103, R75, R19, R18 ;  /* 0x000000134b677223 */ /* 0x000fe20000000012 */
[----:B------:R-:W-:Y:S01]  /*3230*/  IADD3 R122, P4, R50, UR4, RZ ;  /* 0x00000004327a7c10 */ /* 0x000fe2000ff9e0ff */
[C---:B---3--:R-:W-:Y:S01]  /*3240*/  FFMA R4, R68.reuse, R20, R111 ;  /* 0x0000001444047223 */ /* 0x048fe2000000006f */
[C---:B------:R-:W-:Y:S01]  /*3250*/  FFMA R7, R69.reuse, R25, R6 ;  /* 0x0000001945077223 */ /* 0x040fe20000000006 */
[----:B------:R-:W-:Y:S01]  /*3260*/  LDS.128 R72, [R58+0x31a0] ;  /* 0x0031a0003a487984 */ /* 0x000fe20000000c00 */
[----:B----4-:R-:W-:Y:S01]  /*3270*/  FFMA R12, R68, R32, R109 ;  /* 0x00000020440c7223 */ /* 0x010fe2000000006d */
[----:B------:R-:W-:Y:S01]  /*3280*/  FFMA R13, R69, R21, R4 ;  /* 0x00000015450d7223 */ /* 0x000fe20000000004 */
[----:B------:R-:W-:-:S02]  /*3290*/  FFMA R6, R70, R26, R7 ;  /* 0x0000001a46067223 */ /* 0x000fc40000000007 */
[----:B------:R-:W-:Y:S01]  /*32a0*/  FFMA R5, R69, R33, R12 ;  /* 0x0000002145057223 */ /* 0x000fe2000000000c */
[----:B------:R-:W-:Y:S01]  /*32b0*/  FFMA R4, R70, R22, R13 ;  /* 0x0000001646047223 */ /* 0x000fe2000000000d */
[C---:B------:R-:W-:Y:S01]  /*32c0*/  FFMA R107, R71.reuse, R27, R6 ;  /* 0x0000001b476b7223 */ /* 0x040fe20000000006 */
[----:B-----5:R-:W-:Y:S01]  /*32d0*/  FFMA R6, R64, R24, R119 ;  /* 0x0000001840067223 */ /* 0x020fe20000000077 */
[----:B------:R-:W-:Y:S01]  /*32e0*/  FFMA R12, R70, R34, R5 ;  /* 0x00000022460c7223 */ /* 0x000fe20000000005 */
[----:B------:R-:W-:Y:S01]  /*32f0*/  FFMA R111, R71, R23, R4 ;  /* 0x00000017476f7223 */ /* 0x000fe20000000004 */
[C---:B------:R-:W-:Y:S01]  /*3300*/  FFMA R4, R64.reuse, R20, R121 ;  /* 0x0000001440047223 */ /* 0x040fe20000000079 */
[----:B------:R-:W-:Y:S01]  /*3310*/  FFMA R15, R65, R25, R6 ;  /* 0x00000019410f7223 */ /* 0x000fe20000000006 */
[----:B------:R-:W-:Y:S01]  /*3320*/  FFMA R109, R71, R35, R12 ;  /* 0x00000023476d7223 */ /* 0x000fe2000000000c */
[----:B------:R-:W-:Y:S01]  /*3330*/  FFMA R12, R64, R32, R117 ;  /* 0x00000020400c7223 */ /* 0x000fe20000000075 */
[C---:B------:R-:W-:Y:S01]  /*3340*/  FFMA R17, R65.reuse, R21, R4 ;  /* 0x0000001541117223 */ /* 0x040fe20000000004 */
[----:B------:R-:W-:Y:S01]  /*3350*/  FFMA R14, R66, R26, R15 ;  /* 0x0000001a420e7223 */ /* 0x000fe2000000000f */
[----:B------:R-:W1:Y:S01]  /*3360*/  LDS.128 R4, [R58+0x1020] ;  /* 0x001020003a047984 */ /* 0x000e620000000c00 */
[----:B------:R-:W-:Y:S01]  /*3370*/  FFMA R13, R65, R33, R12 ;  /* 0x00000021410d7223 */ /* 0x000fe2000000000c */
[----:B------:R-:W-:Y:S01]  /*3380*/  FFMA R64, R64, R28, R123 ;  /* 0x0000001c40407223 */ /* 0x000fe2000000007b */
[C---:B------:R-:W-:Y:S01]  /*3390*/  FFMA R12, R66.reuse, R22, R17 ;  /* 0x00000016420c7223 */ /* 0x040fe20000000011 */
[----:B------:R-:W-:Y:S01]  /*33a0*/  FFMA R119, R67, R27, R14 ;  /* 0x0000001b43777223 */ /* 0x000fe2000000000e */
[----:B------:R-:W-:Y:S01]  /*33b0*/  FFMA R16, R66, R34, R13 ;  /* 0x0000002242107223 */ /* 0x000fe2000000000d */
[C---:B--2---:R-:W-:Y:S01]  /*33c0*/  FFMA R14, R8.reuse, R24, R131 ;  /* 0x00000018080e7223 */ /* 0x044fe20000000083 */
        /* <DEDUP_REMOVED lines=8> */
[----:B------:R-:W-:Y:S01]  /*3450*/  FFMA R66, R66, R30, R65 ;  /* 0x0000001e42427223 */ /* 0x000fe20000000041 */
        /* <DEDUP_REMOVED lines=27> */
[C---:B-1----:R-:W-:Y:S01]  /*3610*/  FFMA R60, R4.reuse, R32, R141 ;  /* 0x00000020043c7223 */ /* 0x042fe2000000008d */
        /* <DEDUP_REMOVED lines=48> */
[C---:B-1----:R-:W-:Y:S01]  /*3920*/  FFMA R60, R8.reuse, R32, R185 ;  /* 0x00000020083c7223 */ /* 0x042fe200000000b9 */
        /* <DEDUP_REMOVED lines=53> */
[----:B------:R-:W4:Y:S01]  /*3c80*/  LDS.128 R64, [R58+0x30a0] ;  /* 0x0030a0003a407984 */ /* 0x000f220000000c00 */
        /* <DEDUP_REMOVED lines=31> */
[C---:B---3--:R-:W-:Y:S01]  /*3e80*/  FFMA R8, R4.reuse, R28, R205 ;  /* 0x0000001c04087223 */ /* 0x048fe200000000cd */
        /* <DEDUP_REMOVED lines=17> */
[C---:B----4-:R-:W-:Y:S01]  /*3fa0*/  FFMA R4, R64.reuse, R28, R101 ;  /* 0x0000001c40047223 */ /* 0x050fe20000000065 */
[C---:B------:R-:W-:Y:S01]  /*3fb0*/  FFMA R89, R7.reuse, R27, R8 ;  /* 0x0000001b07597223 */ /* 0x040fe20000000008 */
[----:B------:R-:W-:Y:S01]  /*3fc0*/  FFMA R85, R7, R23, R6 ;  /* 0x0000001707557223 */ /* 0x000fe20000000006 */
[C---:B------:R-:W-:Y:S01]  /*3fd0*/  FFMA R6, R64.reuse, R20, R97 ;  /* 0x0000001440067223 */ /* 0x040fe20000000061 */
[----:B------:R-:W-:Y:S01]  /*3fe0*/  FFMA R8, R64, R24, R95 ;  /* 0x0000001840087223 */ /* 0x000fe2000000005f */
[----:B------:R-:W-:Y:S01]  /*3ff0*/  FFMA R70, R70, R30, R69 ;  /* 0x0000001e46467223 */ /* 0x000fe20000000045 */
[----:B------:R-:W-:Y:S01]  /*4000*/  FFMA R64, R64, R32, R93 ;  /* 0x0000002040407223 */ /* 0x000fe2000000005d */
[----:B------:R-:W-:Y:S01]  /*4010*/  FFMA R9, R65, R29, R4 ;  /* 0x0000001d41097223 */ /* 0x000fe20000000004 */
[----:B------:R-:W-:Y:S01]  /*4020*/  FFMA R87, R7, R35, R10 ;  /* 0x0000002307577223 */ /* 0x000fe2000000000a */
[C---:B------:R-:W-:Y:S01]  /*4030*/  FFMA R7, R65.reuse, R21, R6 ;  /* 0x0000001541077223 */ /* 0x040fe20000000006 */
[C---:B------:R-:W-:Y:S01]  /*4040*/  FFMA R5, R65.reuse, R25, R8 ;  /* 0x0000001941057223 */ /* 0x040fe20000000008 */
[----:B------:R-:W-:Y:S01]  /*4050*/  FFMA R65, R65, R33, R64 ;  /* 0x0000002141417223 */ /* 0x000fe20000000040 */
[-C--:B------:R-:W-:Y:S01]  /*4060*/  FFMA R115, R71, R31.reuse, R70 ;  /* 0x0000001f47737223 */ /* 0x080fe20000000046 */
[C---:B------:R-:W-:Y:S01]  /*4070*/  FFMA R64, R66.reuse, R30, R9 ;  /* 0x0000001e42407223 */ /* 0x040fe20000000009 */
[----:B------:R-:W-:Y:S01]  /*4080*/  LDS.128 R68, [R58+0x30] ;  /* 0x000030003a447984 */ /* 0x000fe20000000c00 */
[C---:B------:R-:W-:Y:S01]  /*4090*/  FFMA R76, R66.reuse, R22, R7 ;  /* 0x00000016424c7223 */ /* 0x040fe20000000007 */
[C---:B------:R-:W-:Y:S01]  /*40a0*/  FFMA R78, R66.reuse, R26, R5 ;  /* 0x0000001a424e7223 */ /* 0x040fe20000000005 */
[----:B------:R-:W-:Y:S01]  /*40b0*/  FFMA R66, R66, R34, R65 ;  /* 0x0000002242427223 */ /* 0x000fe20000000041 */
[----:B------:R-:W2:Y:S01]  /*40c0*/  LDS.128 R12, [R59+0x30] ;  /* 0x000030003b0c7984 */ /* 0x000ea20000000c00 */
[C---:B------:R-:W-:Y:S01]  /*40d0*/  FFMA R101, R67.reuse, R31, R64 ;  /* 0x0000001f43657223 */ /* 0x040fe20000000040 */
[C---:B-1----:R-:W-:Y:S01]  /*40e0*/  FFMA R64, R60.reuse, R20, R81 ;  /* 0x000000143c407223 */ /* 0x042fe20000000051 */
[C---:B------:R-:W-:Y:S01]  /*40f0*/  FFMA R93, R67.reuse, R35, R66 ;  /* 0x00000023435d7223 */ /* 0x040fe20000000042 */
[----:B------:R-:W1:Y:S01]  /*4100*/  LDS.128 R8, [R59+0x130] ;  /* 0x000130003b087984 */ /* 0x000e620000000c00 */
        /* <DEDUP_REMOVED lines=8> */
[----:B------:R-:W4:Y:S01]  /*4190*/  LDS.128 R64, [R58+0xb0] ;  /* 0x0000b0003a407984 */ /* 0x000f220000000c00 */
[C---:B------:R-:W-:Y:S01]  /*41a0*/  FFMA R77, R61.reuse, R33, R76 ;  /* 0x000000213d4d7223 */ /* 0x040fe2000000004c */
[C---:B------:R-:W-:Y:S01]  /*41b0*/  FFMA R76, R62.reuse, R26, R79 ;  /* 0x0000001a3e4c7223 */ /* 0x040fe2000000004f */
[----:B------:R-:W-:Y:S01]  /*41c0*/  FFMA R61, R61, R29, R60 ;  /* 0x0000001d3d3d7223 */ /* 0x000fe2000000003c */
        /* <DEDUP_REMOVED lines=8> */
[C---:B------:R-:W-:Y:S01]  /*4250*/  FFMA R20, R72.reuse, R20, R105 ;  /* 0x0000001448147223 */ /* 0x040fe20000000069 */
[----:B------:R-:W5:Y:S01]  /*4260*/  LDS.128 R60, [R58+0x130] ;  /* 0x000130003a3c7984 */ /* 0x000f620000000c00 */
        /* <DEDUP_REMOVED lines=16> */
[C---:B-1----:R-:W-:Y:S01]  /*4370*/  FFMA R20, R68.reuse, R8, R111 ;  /* 0x0000000844147223 */ /* 0x042fe2000000006f */
[C---:B------:R-:W-:Y:S01]  /*4380*/  FFMA R27, R69.reuse, R13, R22 ;  /* 0x0000000d451b7223 */ /* 0x040fe20000000016 */
[----:B------:R-:W-:Y:S01]  /*4390*/  LDS.128 R72, [R58+0x40] ;  /* 0x000040003a487984 */ /* 0x000fe20000000c00 */
[----:B---3--:R-:W-:Y:S01]  /*43a0*/  FFMA R24, R68, R4, R109 ;  /* 0x0000000444187223 */ /* 0x008fe2000000006d */
[C---:B------:R-:W-:Y:S01]  /*43b0*/  FFMA R29, R69.reuse, R9, R20 ;  /* 0x00000009451d7223 */ /* 0x040fe20000000014 */
[C---:B------:R-:W-:Y:S01]  /*43c0*/  FFMA R26, R70.reuse, R14, R27 ;  /* 0x0000000e461a7223 */ /* 0x040fe2000000001b */
[----:B------:R-:W1:Y:S01]  /*43d0*/  LDS.128 R20, [R58+0x1b0] ;  /* 0x0001b0003a147984 */ /* 0x000e620000000c00 */
[----:B------:R-:W-:Y:S01]  /*43e0*/  FFMA R25, R69, R5, R24 ;  /* 0x0000000545197223 */ /* 0x000fe20000000018 */
[----:B------:R-:W-:Y:S01]  /*43f0*/  FFMA R24, R70, R10, R29 ;  /* 0x0000000a46187223 */ /* 0x000fe2000000001d */
[C---:B------:R-:W-:Y:S01]  /*4400*/  FFMA R109, R71.reuse, R15, R26 ;  /* 0x0000000f476d7223 */ /* 0x040fe2000000001a */
[----:B----4-:R-:W-:Y:S01]  /*4410*/  FFMA R26, R64, R12, R119 ;  /* 0x0000000c401a7223 */ /* 0x010fe20000000077 */
[----:B------:R-:W-:Y:S01]  /*4420*/  FFMA R28, R70, R6, R25 ;  /* 0x00000006461c7223 */ /* 0x000fe20000000019 */
[----:B------:R-:W-:Y:S01]  /*4430*/  FFMA R111, R71, R11, R24 ;  /* 0x0000000b476f7223 */ /* 0x000fe20000000018 */
[C---:B------:R-:W-:Y:S01]  /*4440*/  FFMA R24, R64.reuse, R8, R121 ;  /* 0x0000000840187223 */ /* 0x040fe20000000079 */
[----:B------:R-:W-:Y:S01]  /*4450*/  FFMA R31, R65, R13, R26 ;  /* 0x0000000d411f7223 */ /* 0x000fe2000000001a */
[----:B------:R-:W-:Y:S01]  /*4460*/  FFMA R107, R71, R7, R28 ;  /* 0x00000007476b7223 */ /* 0x000fe2000000001c */
[----:B------:R-:W-:Y:S01]  /*4470*/  FFMA R28, R64, R4, R117 ;  /* 0x00000004401c7223 */ /* 0x000fe20000000075 */
[C---:B------:R-:W-:Y:S01]  /*4480*/  FFMA R33, R65.reuse, R9, R24 ;  /* 0x0000000941217223 */ /* 0x040fe20000000018 */
[C---:B------:R-:W-:Y:S01]  /*4490*/  FFMA R30, R66.reuse, R14, R31 ;  /* 0x0000000e421e7223 */ /* 0x040fe2000000001f */
[----:B------:R-:W2:Y:S01]  /*44a0*/  LDS.128 R24, [R58+0x1030] ;  /* 0x001030003a187984 */ /* 0x000ea20000000c00 */
[----:B------:R-:W-:Y:S01]  /*44b0*/  FFMA R29, R65, R5, R28 ;  /* 0x00000005411d7223 */ /* 0x000fe2000000001c */
[----:B------:R-:W-:Y:S01]  /*44c0*/  FFMA R28, R66, R10, R33 ;  /* 0x0000000a421c7223 */ /* 0x000fe20000000021 */
[----:B-----5:R-:W-:Y:S01]  /*44d0*/  FFMA R64, R64, R16, R123 ;  /* 0x0000001040407223 */ /* 0x020fe2000000007b */
[C---:B------:R-:W-:Y:S01]  /*44e0*/  FFMA R117, R67.reuse, R15, R30 ;  /* 0x0000000f43757223 */ /* 0x040fe2000000001e */
[----:B------:R-:W-:Y:S01]  /*44f0*/  FFMA R32, R66, R6, R29 ;  /* 0x0000000642207223 */ /* 0x000fe2000000001d */
        /* <DEDUP_REMOVED lines=20> */
[-C--:B------:R-:W-:Y:S01]  /*4640*/  FFMA R123, R67, R19.reuse, R66 ;  /* 0x00000013437b7223 */ /* 0x080fe20000000042 */
        /* <DEDUP_REMOVED lines=76> */
[----:B------:R-:W2:Y:S01]  /*4b10*/  LDS.128 R32, [R58+0x2130] ;  /* 0x002130003a207984 */ /* 0x000ea20000000c00 */
[C---:B------:R-:W-:Y:S01]  /*4b20*/  FFMA R60, R22.reuse, R14, R63 ;  /* 0x0000000e163c7223 */ /* 0x040fe2000000003f */
[----:B------:R-:W-:Y:S01]  /*4b30*/  FFMA R21, R21, R17, R20 ;  /* 0x0000001115157223 */ /* 0x000fe20000000014 */
[C---:B------:R-:W-:Y:S01]  /*4b40*/  FFMA R62, R22.reuse, R6, R61 ;  /* 0x00000006163e7223 */ /* 0x040fe2000000003d */
[----:B------:R-:W-:Y:S01]  /*4b50*/  FFMA R20, R22, R10, R65 ;  /* 0x0000000a16147223 */ /* 0x000fe20000000041 */
[C---:B------:R-:W-:Y:S01]  /*4b60*/  FFMA R189, R23.reuse, R15, R60 ;  /* 0x0000000f17bd7223 */ /* 0x040fe2000000003c */
[----:B---3--:R-:W-:Y:S01]  /*4b70*/  FFMA R60, R24, R4, R147 ;  /* 0x00000004183c7223 */ /* 0x008fe20000000093 */
[----:B------:R-:W-:Y:S01]  /*4b80*/  FFMA R22, R22, R18, R21 ;  /* 0x0000001216167223 */ /* 0x000fe20000000015 */
[C---:B------:R-:W-:Y:S01]  /*4b90*/  FFMA R187, R23.reuse, R7, R62 ;  /* 0x0000000717bb7223 */ /* 0x040fe2000000003e */
[----:B------:R-:W-:Y:S01]  /*4ba0*/  FFMA R185, R23, R11, R20 ;  /* 0x0000000b17b97223 */ /* 0x000fe20000000014 */
[----:B------:R-:W-:Y:S01]  /*4bb0*/  FFMA R21, R25, R5, R60 ;  /* 0x0000000519157223 */ /* 0x000fe2000000003c */
[----:B------:R-:W-:Y:S01]  /*4bc0*/  FFMA R201, R23, R19, R22 ;  /* 0x0000001317c97223 */ /* 0x000fe20000000016 */
[C---:B------:R-:W-:Y:S01]  /*4bd0*/  FFMA R22, R24.reuse, R12, R149 ;  /* 0x0000000c18167223 */ /* 0x040fe20000000095 */
[C---:B------:R-:W-:Y:S01]  /*4be0*/  FFMA R20, R24.reuse, R8, R151 ;  /* 0x0000000818147223 */ /* 0x040fe20000000097 */
[----:B------:R-:W3:Y:S01]  /*4bf0*/  LDS.128 R60, [R58+0x21b0] ;  /* 0x0021b0003a3c7984 */ /* 0x000ee20000000c00 */
[-C--:B------:R-:W-:Y:S01]  /*4c00*/  FFMA R24, R24, R16.reuse, R203 ;  /* 0x0000001018187223 */ /* 0x080fe200000000cb */
        /* <DEDUP_REMOVED lines=10> */
[----:B------:R-:W-:Y:S01]  /*4cb0*/  FFMA R149, R27, R7, R24 ;  /* 0x000000071b957223 */ /* 0x000fe20000000018 */
[C---:B-1----:R-:W-:Y:S01]  /*4cc0*/  FFMA R22, R28.reuse, R12, R143 ;  /* 0x0000000c1c167223 */ /* 0x042fe2000000008f */
[C---:B------:R-:W-:Y:S01]  /*4cd0*/  FFMA R20, R28.reuse, R8, R145 ;  /* 0x000000081c147223 */ /* 0x040fe20000000091 */
[C---:B------:R-:W-:Y:S01]  /*4ce0*/  FFMA R24, R28.reuse, R4, R141 ;  /* 0x000000041c187223 */ /* 0x040fe2000000008d */
[----:B------:R-:W1:Y:S01]  /*4cf0*/  LDS.128 R64, [R58+0x3030] ;  /* 0x003030003a407984 */ /* 0x000e620000000c00 */
[C---:B------:R-:W-:Y:S01]  /*4d00*/  FFMA R23, R29.reuse, R13, R22 ;  /* 0x0000000d1d177223 */ /* 0x040fe20000000016 */
        /* <DEDUP_REMOVED lines=8> */
[C---:B------:R-:W-:Y:S01]  /*4d90*/  FFMA R141, R31.reuse, R11, R20 ;  /* 0x0000000b1f8d7223 */ /* 0x040fe20000000014 */
[----:B------:R-:W-:Y:S01]  /*4da0*/  FFMA R145, R31, R7, R24 ;  /* 0x000000071f917223 */ /* 0x000fe20000000018 */
[C---:B--2---:R-:W-:Y:S01]  /*4db0*/  FFMA R22, R32.reuse, R12, R135 ;  /* 0x0000000c20167223 */ /* 0x044fe20000000087 */
        /* <DEDUP_REMOVED lines=8> */
[----:B------:R-:W2:Y:S01]  /*4e40*/  LDS.128 R20, [R58+0x30b0] ;  /* 0x0030b0003a147984 */ /* 0x000ea20000000c00 */
[C---:B------:R-:W-:Y:S01]  /*4e50*/  FFMA R28, R34.reuse, R6, R25 ;  /* 0x00000006221c7223 */ /* 0x040fe20000000019 */
[C---:B------:R-:W-:Y:S01]  /*4e60*/  FFMA R26, R34.reuse, R14, R27 ;  /* 0x0000000e221a7223 */ /* 0x040fe2000000001b */
[----:B------:R-:W-:Y:S01]  /*4e70*/  FFMA R24, R34, R10, R29 ;  /* 0x0000000a22187223 */ /* 0x000fe2000000001d */
[----:B------:R-:W-:Y:S01]  /*4e80*/  FFMA R153, R31, R19, R30 ;  /* 0x000000131f997223 */ /* 0x000fe2000000001e */
[C---:B------:R-:W-:Y:S01]  /*4e90*/  FFMA R135, R35.reuse, R7, R28 ;  /* 0x0000000723877223 */ /* 0x040fe2000000001c */
[C---:B------:R-:W-:Y:S01]  /*4ea0*/  FFMA R137, R35.reuse, R15, R26 ;  /* 0x0000000f23897223 */ /* 0x040fe2000000001a */
[C---:B---3--:R-:W-:Y:S01]  /*4eb0*/  FFMA R28, R60.reuse, R4, R125 ;  /* 0x000000043c1c7223 */ /* 0x048fe2000000007d */
[C---:B------:R-:W-:Y:S01]  /*4ec0*/  FFMA R26, R60.reuse, R12, R127 ;  /* 0x0000000c3c1a7223 */ /* 0x040fe2000000007f */
[----:B------:R-:W-:Y:S01]  /*4ed0*/  FFMA R133, R35, R11, R24 ;  /* 0x0000000b23857223 */ /* 0x000fe20000000018 */
[----:B------:R-:W-:Y:S01]  /*4ee0*/  FFMA R24, R60, R16, R131 ;  /* 0x000000103c187223 */ /* 0x000fe20000000083 */
[C---:B------:R-:W-:Y:S01]  /*4ef0*/  FFMA R25, R61.reuse, R5, R28 ;  /* 0x000000053d197223 */ /* 0x040fe2000000001c */
[----:B------:R-:W-:Y:S01]  /*4f00*/  FFMA R27, R61, R13, R26 ;  /* 0x0000000d3d1b7223 */ /* 0x000fe2000000001a */
[-C--:B------:R-:W-:Y:S01]  /*4f10*/  FFMA R33, R33, R17.reuse, R32 ;  /* 0x0000001121217223 */ /* 0x080fe20000000020 */
[----:B------:R-:W-:Y:S01]  /*4f20*/  FFMA R29, R61, R17, R24 ;  /* 0x000000113d1d7223 */ /* 0x000fe20000000018 */
[C---:B------:R-:W-:Y:S01]  /*4f30*/  FFMA R32, R62.reuse, R6, R25 ;  /* 0x000000063e207223 */ /* 0x040fe20000000019 */
[----:B------:R-:W-:Y:S01]  /*4f40*/  FFMA R30, R62, R14, R27 ;  /* 0x0000000e3e1e7223 */ /* 0x000fe2000000001b */
[----:B------:R-:W-:Y:S01]  /*4f50*/  FFMA R60, R60, R8, R129 ;  /* 0x000000083c3c7223 */ /* 0x000fe20000000081 */
[----:B------:R-:W3:Y:S01]  /*4f60*/  LDS.128 R24, [R58+0x3130] ;  /* 0x003130003a187984 */ /* 0x000ee20000000c00 */
[----:B------:R-:W-:Y:S01]  /*4f70*/  FFMA R28, R62, R18, R29 ;  /* 0x000000123e1c7223 */ /* 0x000fe2000000001d */
[C---:B------:R-:W-:Y:S01]  /*4f80*/  FFMA R129, R63.reuse, R7, R32 ;  /* 0x000000073f817223 */ /* 0x040fe20000000020 */
[----:B------:R-:W-:Y:S01]  /*4f90*/  FFMA R127, R63, R15, R30 ;  /* 0x0000000f3f7f7223 */ /* 0x000fe2000000001e */
[----:B------:R-:W-:Y:S01]  /*4fa0*/  FFMA R69, R69, R17, R68 ;  /* 0x0000001145457223 */ /* 0x000fe20000000044 */
[C---:B-1----:R-:W-:Y:S01]  /*4fb0*/  FFMA R32, R64.reuse, R4, R87 ;  /* 0x0000000440207223 */ /* 0x042fe20000000057 */
        /* <DEDUP_REMOVED lines=16> */
[C---:B--2---:R-:W-:Y:S01]  /*50c0*/  FFMA R30, R20.reuse, R8, R97 ;  /* 0x00000008141e7223 */ /* 0x044fe20000000061 */
[----:B------:R-:W-:Y:S01]  /*50d0*/  FFMA R32, R20, R12, R95 ;  /* 0x0000000c14207223 */ /* 0x000fe2000000005f */
[----:B------:R-:W-:Y:S01]  /*50e0*/  FFMA R207, R67, R19, R28 ;  /* 0x0000001343cf7223 */ /* 0x000fe2000000001c */
[----:B------:R-:W-:Y:S01]  /*50f0*/  FFMA R62, R62, R10, R61 ;  /* 0x0000000a3e3e7223 */ /* 0x000fe2000000003d */
[C---:B------:R-:W-:Y:S01]  /*5100*/  FFMA R28, R20.reuse, R16, R101 ;  /* 0x00000010141c7223 */ /* 0x040fe20000000065 */
[C---:B------:R-:W-:Y:S01]  /*5110*/  FFMA R31, R21.reuse, R9, R30 ;  /* 0x00000009151f7223 */ /* 0x040fe2000000001e */
[C---:B------:R-:W-:Y:S01]  /*5120*/  FFMA R29, R21.reuse, R13, R32 ;  /* 0x0000000d151d7223 */ /* 0x040fe20000000020 */
[----:B------:R-:W-:Y:S01]  /*5130*/  FFMA R20, R20, R4, R93 ;  /* 0x0000000414147223 */ /* 0x000fe2000000005d */
[----:B------:R-:W-:Y:S01]  /*5140*/  FFMA R33, R21, R17, R28 ;  /* 0x0000001115217223 */ /* 0x000fe2000000001c */
[----:B------:R-:W-:Y:S01]  /*5150*/  FFMA R125, R63, R11, R62 ;  /* 0x0000000b3f7d7223 */ /* 0x000fe2000000003e */
[C---:B------:R-:W-:Y:S01]  /*5160*/  FFMA R76, R22.reuse, R10, R31 ;  /* 0x0000000a164c7223 */ /* 0x040fe2000000001f */
[----:B------:R-:W-:Y:S01]  /*5170*/  FFMA R21, R21, R5, R20 ;  /* 0x0000000515157223 */ /* 0x000fe20000000014 */
[C---:B------:R-:W-:Y:S01]  /*5180*/  FFMA R78, R22.reuse, R14, R29 ;  /* 0x0000000e164e7223 */ /* 0x040fe2000000001d */
[----:B------:R-:W2:Y:S01]  /*5190*/  LDS.128 R60, [R59+0x140] ;  /* 0x000140003b3c7984 */ /* 0x000ea20000000c00 */
[C---:B------:R-:W-:Y:S01]  /*51a0*/  FFMA R20, R22.reuse, R18, R33 ;  /* 0x0000001216147223 */ /* 0x040fe20000000021 */
[-C--:B------:R-:W-:Y:S01]  /*51b0*/  FFMA R139, R35, R19.reuse, R34 ;  /* 0x00000013238b7223 */ /* 0x080fe20000000022 */
[----:B------:R-:W-:Y:S01]  /*51c0*/  FFMA R22, R22, R6, R21 ;  /* 0x0000000616167223 */ /* 0x000fe20000000015 */
[----:B------:R-:W4:Y:S01]  /*51d0*/  LDS.128 R28, [R59+0x40] ;  /* 0x000040003b1c7984 */ /* 0x000f220000000c00 */
[C---:B------:R-:W-:Y:S01]  /*51e0*/  FFMA R209, R23.reuse, R19, R20 ;  /* 0x0000001317d17223 */ /* 0x040fe20000000014 */
[C---:B---3--:R-:W-:Y:S01]  /*51f0*/  FFMA R20, R24.reuse, R8, R81 ;  /* 0x0000000818147223 */ /* 0x048fe20000000051 */
[C---:B------:R-:W-:Y:S01]  /*5200*/  FFMA R95, R23.reuse, R7, R22 ;  /* 0x00000007175f7223 */ /* 0x040fe20000000016 */
[----:B------:R-:W3:Y:S01]  /*5210*/  LDS.128 R32, [R59+0xc0] ;  /* 0x0000c0003b207984 */ /* 0x000ee20000000c00 */
[----:B------:R-:W-:Y:S01]  /*5220*/  FFMA R22, R24, R12, R77 ;  /* 0x0000000c18167223 */ /* 0x000fe2000000004d */
[----:B------:R-:W-:Y:S01]  /*5230*/  FFMA R64, R64, R8, R85 ;  /* 0x0000000840407223 */ /* 0x000fe20000000055 */
[C---:B------:R-:W-:Y:S01]  /*5240*/  FFMA R93, R23.reuse, R11, R76 ;  /* 0x0000000b175d7223 */ /* 0x040fe2000000004c */
[C---:B------:R-:W-:Y:S01]  /*5250*/  FFMA R76, R24.reuse, R4, R79 ;  /* 0x00000004184c7223 */ /* 0x040fe2000000004f */
[----:B------:R-:W-:Y:S01]  /*5260*/  FFMA R101, R23, R15, R78 ;  /* 0x0000000f17657223 */ /* 0x000fe2000000004e */
[C---:B------:R-:W-:Y:S01]  /*5270*/  FFMA R79, R25.reuse, R13, R22 ;  /* 0x0000000d194f7223 */ /* 0x040fe20000000016 */
[-C--:B------:R-:W-:Y:S01]  /*5280*/  FFMA R81, R25, R9.reuse, R20 ;  /* 0x0000000919517223 */ /* 0x080fe20000000014 */
[----:B------:R-:W-:Y:S01]  /*5290*/  FFMA R65, R65, R9, R64 ;  /* 0x0000000941417223 */ /* 0x000fe20000000040 */
[----:B------:R-:W-:Y:S01]  /*52a0*/  FFMA R24, R24, R16, R83 ;  /* 0x0000001018187223 */ /* 0x000fe20000000053 */
[----:B------:R-:W5:Y:S01]  /*52b0*/  LDS.128 R20, [R58+0xc0] ;  /* 0x0000c0003a147984 */ /* 0x000f620000000c00 */
[C---:B------:R-:W-:Y:S01]  /*52c0*/  FFMA R77, R25.reuse, R5, R76 ;  /* 0x00000005194d7223 */ /* 0x040fe2000000004c */
[----:B------:R-:W-:Y:S01]  /*52d0*/  FFMA R66, R66, R10, R65 ;  /* 0x0000000a42427223 */ /* 0x000fe20000000041 */
[----:B------:R-:W-:Y:S01]  /*52e0*/  FFMA R25, R25, R17, R24 ;  /* 0x0000001119197223 */ /* 0x000fe20000000018 */
[C---:B------:R-:W-:Y:S01]  /*52f0*/  FFMA R76, R26.reuse, R14, R79 ;  /* 0x0000000e1a4c7223 */ /* 0x040fe2000000004f */
[C---:B------:R-:W-:Y:S01]  /*5300*/  FFMA R78, R26.reuse, R6, R77 ;  /* 0x000000061a4e7223 */ /* 0x040fe2000000004d */
[C---:B------:R-:W-:Y:S01]  /*5310*/  FFMA R24, R26.reuse, R10, R81 ;  /* 0x0000000a1a187223 */ /* 0x040fe20000000051 */
[----:B------:R-:W-:Y:S01]  /*5320*/  FFMA R26, R26, R18, R25 ;  /* 0x000000121a1a7223 */ /* 0x000fe20000000019 */
[----:B------:R-:W-:Y:S01]  /*5330*/  FFMA R87, R67, R11, R66 ;  /* 0x0000000b43577223 */ /* 0x000fe20000000042 */
[C---:B------:R-:W-:Y:S01]  /*5340*/  FFMA R79, R27.reuse, R7, R78 ;  /* 0x000000071b4f7223 */ /* 0x040fe2000000004e */
[----:B------:R-:W5:Y:S01]  /*5350*/  LDS.128 R64, [R59+0x1c0] ;  /* 0x0001c0003b407984 */ /* 0x000f620000000c00 */
[C---:B------:R-:W-:Y:S01]  /*5360*/  FFMA R77, R27.reuse, R15, R76 ;  /* 0x0000000f1b4d7223 */ /* 0x040fe2000000004c */
[C---:B------:R-:W-:Y:S01]  /*5370*/  FFMA R81, R27.reuse, R11, R24 ;  /* 0x0000000b1b517223 */ /* 0x040fe20000000018 */
[----:B------:R-:W-:Y:S01]  /*5380*/  FFMA R83, R27, R19, R26 ;  /* 0x000000131b537223 */ /* 0x000fe2000000001a */
[C---:B-1----:R-:W-:Y:S01]  /*5390*/  FFMA R4, R68.reuse, R4, R99 ;  /* 0x0000000444047223 */ /* 0x042fe20000000063 */
[----:B------:R-:W1:Y:S01]  /*53a0*/  LDS.128 R24, [R58+0x140] ;  /* 0x000140003a187984 */ /* 0x000e620000000c00 */
[C---:B------:R-:W-:Y:S01]  /*53b0*/  FFMA R8, R68.reuse, R8, R105 ;  /* 0x0000000844087223 */ /* 0x040fe20000000069 */
[C---:B------:R-:W-:Y:S01]  /*53c0*/  FFMA R12, R68.reuse, R12, R103 ;  /* 0x0000000c440c7223 */ /* 0x040fe20000000067 */
[C---:B------:R-:W-:Y:S01]  /*53d0*/  FFMA R5, R69.reuse, R5, R4 ;  /* 0x0000000545057223 */ /* 0x040fe20000000004 */
[----:B------:R-:W-:Y:S01]  /*53e0*/  FFMA R16, R68, R16, R113 ;  /* 0x0000001044107223 */ /* 0x000fe20000000071 */
[C---:B------:R-:W-:Y:S01]  /*53f0*/  FFMA R9, R69.reuse, R9, R8 ;  /* 0x0000000945097223 */ /* 0x040fe20000000008 */
[----:B------:R-:W-:Y:S01]  /*5400*/  FFMA R13, R69, R13, R12 ;  /* 0x0000000d450d7223 */ /* 0x000fe2000000000c */
[----:B------:R-:W-:Y:S01]  /*5410*/  FFMA R6, R70, R6, R5 ;  /* 0x0000000646067223 */ /* 0x000fe20000000005 */
[----:B--2---:R-:W-:Y:S01]  /*5420*/  FFMA R4, R72, R60, R111 ;  /* 0x0000003c48047223 */ /* 0x004fe2000000006f */
[C---:B------:R-:W-:Y:S01]  /*5430*/  FFMA R10, R70.reuse, R10, R9 ;  /* 0x0000000a460a7223 */ /* 0x040fe20000000009 */
[----:B------:R-:W-:Y:S01]  /*5440*/  FFMA R14, R70, R14, R13 ;  /* 0x0000000e460e7223 */ /* 0x000fe2000000000d */
[C---:B------:R-:W-:Y:S01]  /*5450*/  FFMA R85, R71.reuse, R7, R6 ;  /* 0x0000000747557223 */ /* 0x040fe20000000006 */
[C---:B----4-:R-:W-:Y:S01]  /*5460*/  FFMA R6, R72.reuse, R28, R109 ;  /* 0x0000001c48067223 */ /* 0x050fe2000000006d */
[----:B------:R-:W-:Y:S01]  /*5470*/  FFMA R97, R71, R11, R10 ;  /* 0x0000000b47617223 */ /* 0x000fe2000000000a */
[C---:B------:R-:W-:Y:S01]  /*5480*/  FFMA R13, R73.reuse, R61, R4 ;  /* 0x0000003d490d7223 */ /* 0x040fe20000000004 */
[----:B---3--:R-:W-:Y:S01]  /*5490*/  FFMA R8, R72, R32, R107 ;  /* 0x0000002048087223 */ /* 0x008fe2000000006b */
[----:B------:R-:W-:Y:S01]  /*54a0*/  FFMA R11, R73, R29, R6 ;  /* 0x0000001d490b7223 */ /* 0x000fe20000000006 */
[----:B------:R-:W-:Y:S01]  /*54b0*/  FFMA R17, R69, R17, R16 ;  /* 0x0000001145117223 */ /* 0x000fe20000000010 */
[----:B------:R-:W2:Y:S01]  /*54c0*/  LDS.128 R4, [R58+0x1c0] ;  /* 0x0001c0003a047984 */ /* 0x000ea20000000c00 */
[----:B------:R-:W-:Y:S01]  /*54d0*/  FFMA R9, R73, R33, R8 ;  /* 0x0000002149097223 */ /* 0x000fe20000000008 */
[C---:B------:R-:W-:Y:S01]  /*54e0*/  FFMA R10, R74.reuse, R30, R11 ;  /* 0x0000001e4a0a7223 */ /* 0x040fe2000000000b */
[----:B------:R-:W-:Y:S01]  /*54f0*/  FFMA R8, R74, R62, R13 ;  /* 0x0000003e4a087223 */ /* 0x000fe2000000000d */
[----:B------:R-:W-:Y:S01]  /*5500*/  FFMA R18, R70, R18, R17 ;  /* 0x0000001246127223 */ /* 0x000fe20000000011 */
[----:B------:R-:W-:Y:S01]  /*5510*/  FFMA R12, R74, R34, R9 ;  /* 0x000000224a0c7223 */ /* 0x000fe20000000009 */
[C---:B------:R-:W-:Y:S01]  /*5520*/  FFMA R107, R75.reuse, R31, R10 ;  /* 0x0000001f4b6b7223 */ /* 0x040fe2000000000a */
[C---:B------:R-:W-:Y:S01]  /*5530*/  FFMA R103, R75.reuse, R63, R8 ;  /* 0x0000003f4b677223 */ /* 0x040fe20000000008 */
[C---:B-----5:R-:W-:Y:S01]  /*5540*/  FFMA R10, R20.reuse, R28, R117 ;  /* 0x0000001c140a7223 */ /* 0x060fe20000000075 */
[C---:B------:R-:W-:Y:S01]  /*5550*/  FFMA R8, R20.reuse, R60, R121 ;  /* 0x0000003c14087223 */ /* 0x040fe20000000079 */
[----:B------:R-:W-:Y:S01]  /*5560*/  FFMA R105, R75, R35, R12 ;  /* 0x000000234b697223 */ /* 0x000fe2000000000c */
[----:B------:R-:W-:Y:S01]  /*5570*/  FFMA R89, R71, R15, R14 ;  /* 0x0000000f47597223 */ /* 0x000fe2000000000e */
        /* <DEDUP_REMOVED lines=13> */
[----:B------:R-:W-:Y:S01]  /*5650*/  FFMA R16, R22, R34, R13 ;  /* 0x0000002216107223 */ /* 0x000fe2000000000d */
[C---:B-1----:R-:W-:Y:S01]  /*5660*/  FFMA R14, R24.reuse, R28, R159 ;  /* 0x0000001c180e7223 */ /* 0x042fe2000000009f */
        /* <DEDUP_REMOVED lines=12> */
[----:B------:R-:W-:Y:S01]  /*5730*/  FFMA R20, R26, R34, R17 ;  /* 0x000000221a147223 */ /* 0x000fe20000000011 */
[C---:B------:R-:W-:Y:S01]  /*5740*/  FFMA R121, R27.reuse, R31, R18 ;  /* 0x0000001f1b797223 */ /* 0x040fe20000000012 */
[C---:B------:R-:W-:Y:S01]  /*5750*/  FFMA R119, R27.reuse, R63, R16 ;  /* 0x0000003f1b777223 */ /* 0x040fe20000000010 */
[C---:B--2---:R-:W-:Y:S01]  /*5760*/  FFMA R18, R4.reuse, R28, R163 ;  /* 0x0000001c04127223 */ /* 0x044fe200000000a3 */
        /* <DEDUP_REMOVED lines=154> */
[C---:B--2---:R-:W-:Y:S01]  /*6110*/  FFMA R4, R8.reuse, R64, R207 ;  /* 0x0000004008047223 */ /* 0x044fe200000000cf */
        /* <DEDUP_REMOVED lines=11> */
[----:B------:R-:W-:Y:S01]  /*61d0*/  FFMA R6, R10, R30, R7 ;  /* 0x0000001e0a067223 */ /* 0x000fe20000000007 */
[----:B------:R-:W-:Y:S01]  /*61e0*/  FFMA R199, R11, R67, R4 ;  /* 0x000000430bc77223 */ /* 0x000fe20000000004 */
[----:B------:R-:W-:Y:S01]  /*61f0*/  FFMA R73, R73, R65, R72 ;  /* 0x0000004149497223 */ /* 0x000fe20000000048 */
[----:B---3--:R-:W-:Y:S01]  /*6200*/  FFMA R4, R12, R64, R209 ;  /* 0x000000400c047223 */ /* 0x008fe200000000d1 */
        /* <DEDUP_REMOVED lines=14> */
[----:B------:R-:W-:Y:S01]  /*62f0*/  LDS.128 R72, [R58+0x50] ;  /* 0x000050003a487984 */ /* 0x000fe20000000c00 */
[C---:B------:R-:W-:Y:S01]  /*6300*/  FFMA R76, R14.reuse, R62, R7 ;  /* 0x0000003e0e4c7223 */ /* 0x040fe20000000007 */
[C---:B------:R-:W-:Y:S01]  /*6310*/  FFMA R78, R14.reuse, R30, R5 ;  /* 0x0000001e0e4e7223 */ /* 0x040fe20000000005 */
[----:B------:R-:W-:Y:S01]  /*6320*/  FFMA R14, R14, R34, R13 ;  /* 0x000000220e0e7223 */ /* 0x000fe2000000000d */
[----:B------:R-:W3:Y:S01]  /*6330*/  LDS.128 R8, [R59+0x150] ;  /* 0x000150003b087984 */ /* 0x000ee20000000c00 */
[C---:B------:R-:W-:Y:S01]  /*6340*/  FFMA R101, R15.reuse, R67, R12 ;  /* 0x000000430f657223 */ /* 0x040fe2000000000c */
[C---:B-1----:R-:W-:Y:S01]  /*6350*/  FFMA R12, R16.reuse, R60, R81 ;  /* 0x0000003c100c7223 */ /* 0x042fe20000000051 */
[----:B------:R-:W-:Y:S01]  /*6360*/  FFMA R95, R15, R35, R14 ;  /* 0x000000230f5f7223 */ /* 0x000fe2000000000e */
[----:B------:R-:W1:Y:S01]  /*6370*/  LDS.128 R20, [R59+0x1d0] ;  /* 0x0001d0003b147984 */ /* 0x000e620000000c00 */
[C---:B------:R-:W-:Y:S01]  /*6380*/  FFMA R14, R16.reuse, R28, R77 ;  /* 0x0000001c100e7223 */ /* 0x040fe2000000004d */
[----:B------:R-:W-:Y:S01]  /*6390*/  FFMA R155, R27, R67, R26 ;  /* 0x000000431b9b7223 */ /* 0x000fe2000000001a */
[C---:B------:R-:W-:Y:S01]  /*63a0*/  FFMA R93, R15.reuse, R63, R76 ;  /* 0x0000003f0f5d7223 */ /* 0x040fe2000000004c */
[----:B------:R-:W4:Y:S01]  /*63b0*/  LDS.128 R4, [R59+0x50] ;  /* 0x000050003b047984 */ /* 0x000f220000000c00 */
[C---:B------:R-:W-:Y:S01]  /*63c0*/  FFMA R76, R16.reuse, R32, R79 ;  /* 0x00000020104c7223 */ /* 0x040fe2000000004f */
[----:B------:R-:W-:Y:S01]  /*63d0*/  FFMA R87, R15, R31, R78 ;  /* 0x0000001f0f577223 */ /* 0x000fe2000000004e */
[C---:B------:R-:W-:Y:S01]  /*63e0*/  FFMA R79, R17.reuse, R29, R14 ;  /* 0x0000001d114f7223 */ /* 0x040fe2000000000e */
[----:B------:R-:W5:Y:S01]  /*63f0*/  LDS.128 R24, [R59+0xd0] ;  /* 0x0000d0003b187984 */ /* 0x000f620000000c00 */
[C---:B------:R-:W-:Y:S01]  /*6400*/  FFMA R81, R17.reuse, R61, R12 ;  /* 0x0000003d11517223 */ /* 0x040fe2000000000c */
[----:B------:R-:W-:Y:S01]  /*6410*/  FFMA R16, R16, R64, R83 ;  /* 0x0000004010107223 */ /* 0x000fe20000000053 */
[C---:B------:R-:W-:Y:S01]  /*6420*/  FFMA R77, R17.reuse, R33, R76 ;  /* 0x00000021114d7223 */ /* 0x040fe2000000004c */
[----:B------:R-:W5:Y:S01]  /*6430*/  LDS.128 R12, [R58+0xd0] ;  /* 0x0000d0003a0c7984 */ /* 0x000f620000000c00 */
[C---:B------:R-:W-:Y:S01]  /*6440*/  FFMA R76, R18.reuse, R30, R79 ;  /* 0x0000001e124c7223 */ /* 0x040fe2000000004f */
[----:B------:R-:W-:Y:S01]  /*6450*/  FFMA R17, R17, R65, R16 ;  /* 0x0000004111117223 */ /* 0x000fe20000000010 */
[C---:B------:R-:W-:Y:S01]  /*6460*/  FFMA R78, R18.reuse, R34, R77 ;  /* 0x00000022124e7223 */ /* 0x040fe2000000004d */
[----:B------:R-:W-:Y:S01]  /*6470*/  FFMA R16, R18, R62, R81 ;  /* 0x0000003e12107223 */ /* 0x000fe20000000051 */
[----:B--2---:R-:W-:Y:S01]  /*6480*/  FFMA R28, R68, R28, R89 ;  /* 0x0000001c441c7223 */ /* 0x004fe20000000059 */
[----:B------:R-:W-:Y:S01]  /*6490*/  FFMA R18, R18, R66, R17 ;  /* 0x0000004212127223 */ /* 0x000fe20000000011 */
[C---:B------:R-:W-:Y:S01]  /*64a0*/  FFMA R79, R19.reuse, R35, R78 ;  /* 0x00000023134f7223 */ /* 0x040fe2000000004e */
[C---:B------:R-:W-:Y:S01]  /*64b0*/  FFMA R77, R19.reuse, R31, R76 ;  /* 0x0000001f134d7223 */ /* 0x040fe2000000004c */
[C---:B------:R-:W-:Y:S01]  /*64c0*/  FFMA R81, R19.reuse, R63, R16 ;  /* 0x0000003f13517223 */ /* 0x040fe20000000010 */
[----:B------:R-:W-:Y:S01]  /*64d0*/  FFMA R83, R19, R67, R18 ;  /* 0x0000004313537223 */ /* 0x000fe20000000012 */
[C---:B------:R-:W-:Y:S01]  /*64e0*/  FFMA R29, R69.reuse, R29, R28 ;  /* 0x0000001d451d7223 */ /* 0x040fe2000000001c */
[C---:B------:R-:W-:Y:S01]  /*64f0*/  FFMA R32, R68.reuse, R32, R85 ;  /* 0x0000002044207223 */ /* 0x040fe20000000055 */
[----:B------:R-:W2:Y:S01]  /*6500*/  LDS.128 R16, [R58+0x150] ;  /* 0x000150003a107984 */ /* 0x000ea20000000c00 */
        /* <DEDUP_REMOVED lines=8> */
[----:B------:R-:W-:Y:S01]  /*6590*/  FFMA R62, R70, R62, R61 ;  /* 0x0000003e463e7223 */ /* 0x000fe2000000003d */
[----:B---3--:R-:W-:Y:S01]  /*65a0*/  FFMA R30, R72, R8, R103 ;  /* 0x00000008481e7223 */ /* 0x008fe20000000067 */
[C---:B------:R-:W-:Y:S01]  /*65b0*/  FFMA R85, R71.reuse, R35, R34 ;  /* 0x0000002347557223 */ /* 0x040fe20000000022 */
[----:B------:R-:W-:Y:S01]  /*65c0*/  FFMA R66, R70, R66, R65 ;  /* 0x0000004246427223 */ /* 0x000fe20000000041 */
[----:B------:R-:W-:Y:S01]  /*65d0*/  FFMA R97, R71, R63, R62 ;  /* 0x0000003f47617223 */ /* 0x000fe2000000003e */
[C---:B-1----:R-:W-:Y:S01]  /*65e0*/  FFMA R28, R72.reuse, R20, R109 ;  /* 0x00000014481c7223 */ /* 0x042fe2000000006d */
[----:B------:R-:W-:Y:S01]  /*65f0*/  FFMA R35, R73, R9, R30 ;  /* 0x0000000949237223 */ /* 0x000fe2000000001e */
[----:B------:R-:W-:Y:S01]  /*6600*/  FFMA R99, R71, R67, R66 ;  /* 0x0000004347637223 */ /* 0x000fe20000000042 */
[----:B----4-:R-:W-:Y:S01]  /*6610*/  FFMA R32, R72, R4, R107 ;  /* 0x0000000448207223 */ /* 0x010fe2000000006b */
[C---:B------:R-:W-:Y:S01]  /*6620*/  FFMA R61, R73.reuse, R21, R28 ;  /* 0x00000015493d7223 */ /* 0x040fe2000000001c */
[C---:B------:R-:W-:Y:S01]  /*6630*/  FFMA R34, R74.reuse, R10, R35 ;  /* 0x0000000a4a227223 */ /* 0x040fe20000000023 */
[----:B------:R-:W1:Y:S01]  /*6640*/  LDS.128 R28, [R58+0x1d0] ;  /* 0x0001d0003a1c7984 */ /* 0x000e620000000c00 */
[----:B------:R-:W-:Y:S01]  /*6650*/  FFMA R33, R73, R5, R32 ;  /* 0x0000000549217223 */ /* 0x000fe20000000020 */
[----:B------:R-:W-:Y:S01]  /*6660*/  FFMA R32, R74, R22, R61 ;  /* 0x000000164a207223 */ /* 0x000fe2000000003d */
[----:B-----5:R-:W-:Y:S01]  /*6670*/  FFMA R72, R72, R24, R105 ;  /* 0x0000001848487223 */ /* 0x020fe20000000069 */
        /* <DEDUP_REMOVED lines=176> */
[C---:B------:R-:W-:Y:S01]  /*7180*/  FFMA R16, R28.reuse, R20, R203 ;  /* 0x000000141c107223 */ /* 0x040fe200000000cb */
[----:B------:R-:W-:Y:S01]  /*7190*/  FFMA R28, R28, R8, R125 ;  /* 0x000000081c1c7223 */ /* 0x000fe2000000007d */
[C---:B------:R-:W-:Y:S01]  /*71a0*/  FFMA R17, R29.reuse, R25, R60 ;  /* 0x000000191d117223 */ /* 0x040fe2000000003c */
[C---:B------:R-:W-:Y:S01]  /*71b0*/  FFMA R19, R29.reuse, R5, R18 ;  /* 0x000000051d137223 */ /* 0x040fe20000000012 */
[----:B------:R-:W2:Y:S01]  /*71c0*/  LDS.128 R64, [R58+0x3150] ;  /* 0x003150003a407984 */ /* 0x000ea20000000c00 */
        /* <DEDUP_REMOVED lines=18> */
[----:B------:R-:W1:Y:S01]  /*72f0*/  LDS.128 R68, [R58+0x31d0] ;  /* 0x0031d0003a447984 */ /* 0x000e620000000c00 */
[----:B------:R-:W-:Y:S01]  /*7300*/  FFMA R16, R34, R22, R29 ;  /* 0x0000001622107223 */ /* 0x000fe2000000001d */
[C---:B------:R-:W-:Y:S01]  /*7310*/  FFMA R129, R35.reuse, R27, R28 ;  /* 0x0000001b23817223 */ /* 0x040fe2000000001c */
[----:B------:R-:W-:Y:S01]  /*7320*/  FFMA R127, R35, R7, R18 ;  /* 0x00000007237f7223 */ /* 0x000fe20000000012 */
        /* <DEDUP_REMOVED lines=17> */
[----:B------:R-:W-:Y:S01]  /*7440*/  LDS.128 R72, [R58+0x60] ;  /* 0x000060003a487984 */ /* 0x000fe20000000c00 */
[-C--:B------:R-:W-:Y:S01]  /*7450*/  FFMA R125, R31, R11.reuse, R30 ;  /* 0x0000000b1f7d7223 */ /* 0x080fe2000000001e */
[C---:B------:R-:W-:Y:S01]  /*7460*/  FFMA R12, R14.reuse, R22, R29 ;  /* 0x000000160e0c7223 */ /* 0x040fe2000000001d */
[----:B------:R-:W-:Y:S01]  /*7470*/  FFMA R14, R14, R26, R13 ;  /* 0x0000001a0e0e7223 */ /* 0x000fe2000000000d */
[----:B------:R-:W3:Y:S01]  /*7480*/  LDS.128 R16, [R59+0x60] ;  /* 0x000060003b107984 */ /* 0x000ee20000000c00 */
[C---:B------:R-:W-:Y:S01]  /*7490*/  FFMA R95, R15.reuse, R11, R76 ;  /* 0x0000000b0f5f7223 */ /* 0x040fe2000000004c */
[C---:B------:R-:W-:Y:S01]  /*74a0*/  FFMA R101, R15.reuse, R23, R12 ;  /* 0x000000170f657223 */ /* 0x040fe2000000000c */
[C---:B------:R-:W-:Y:S01]  /*74b0*/  FFMA R87, R15.reuse, R27, R14 ;  /* 0x0000001b0f577223 */ /* 0x040fe2000000000e */
[----:B------:R-:W4:Y:S01]  /*74c0*/  LDS.128 R32, [R59+0x160] ;  /* 0x000160003b207984 */ /* 0x000f220000000c00 */
[C---:B--2---:R-:W-:Y:S01]  /*74d0*/  FFMA R14, R64.reuse, R4, R77 ;  /* 0x00000004400e7223 */ /* 0x044fe2000000004d */
[C---:B------:R-:W-:Y:S01]  /*74e0*/  FFMA R12, R64.reuse, R8, R81 ;  /* 0x00000008400c7223 */ /* 0x040fe20000000051 */
[C---:B------:R-:W-:Y:S01]  /*74f0*/  FFMA R76, R64.reuse, R24, R79 ;  /* 0x00000018404c7223 */ /* 0x040fe2000000004f */
[----:B------:R-:W2:Y:S01]  /*7500*/  LDS.128 R28, [R59+0xe0] ;  /* 0x0000e0003b1c7984 */ /* 0x000ea20000000c00 */
[----:B------:R-:W-:Y:S01]  /*7510*/  FFMA R93, R15, R7, R78 ;  /* 0x000000070f5d7223 */ /* 0x000fe2000000004e */
[C---:B------:R-:W-:Y:S01]  /*7520*/  FFMA R79, R65.reuse, R5, R14 ;  /* 0x00000005414f7223 */ /* 0x040fe2000000000e */
[C---:B------:R-:W-:Y:S01]  /*7530*/  FFMA R81, R65.reuse, R9, R12 ;  /* 0x0000000941517223 */ /* 0x040fe2000000000c */
[----:B------:R-:W5:Y:S01]  /*7540*/  LDS.128 R60, [R59+0x1e0] ;  /* 0x0001e0003b3c7984 */ /* 0x000f620000000c00 */
[----:B------:R-:W-:Y:S01]  /*7550*/  FFMA R64, R64, R20, R83 ;  /* 0x0000001440407223 */ /* 0x000fe20000000053 */
[C---:B------:R-:W-:Y:S01]  /*7560*/  FFMA R77, R65.reuse, R25, R76 ;  /* 0x00000019414d7223 */ /* 0x040fe2000000004c */
[C---:B------:R-:W-:Y:S01]  /*7570*/  FFMA R76, R66.reuse, R6, R79 ;  /* 0x00000006424c7223 */ /* 0x040fe2000000004f */
[----:B------:R-:W5:Y:S01]  /*7580*/  LDS.128 R12, [R58+0xe0] ;  /* 0x0000e0003a0c7984 */ /* 0x000f620000000c00 */
[----:B------:R-:W-:Y:S01]  /*7590*/  FFMA R65, R65, R21, R64 ;  /* 0x0000001541417223 */ /* 0x000fe20000000040 */
[C---:B------:R-:W-:Y:S01]  /*75a0*/  FFMA R78, R66.reuse, R26, R77 ;  /* 0x0000001a424e7223 */ /* 0x040fe2000000004d */
[----:B------:R-:W-:Y:S01]  /*75b0*/  FFMA R64, R66, R10, R81 ;  /* 0x0000000a42407223 */ /* 0x000fe20000000051 */
[----:B-1----:R-:W-:Y:S01]  /*75c0*/  FFMA R4, R68, R4, R89 ;  /* 0x0000000444047223 */ /* 0x002fe20000000059 */
[----:B------:R-:W-:Y:S01]  /*75d0*/  FFMA R66, R66, R22, R65 ;  /* 0x0000001642427223 */ /* 0x000fe20000000041 */
[C---:B------:R-:W-:Y:S01]  /*75e0*/  FFMA R77, R67.reuse, R27, R78 ;  /* 0x0000001b434d7223 */ /* 0x040fe2000000004e */
[C---:B------:R-:W-:Y:S01]  /*75f0*/  FFMA R79, R67.reuse, R7, R76 ;  /* 0x00000007434f7223 */ /* 0x040fe2000000004c */
[C---:B------:R-:W-:Y:S01]  /*7600*/  FFMA R81, R67.reuse, R11, R64 ;  /* 0x0000000b43517223 */ /* 0x040fe20000000040 */
[----:B------:R-:W-:Y:S01]  /*7610*/  FFMA R83, R67, R23, R66 ;  /* 0x0000001743537223 */ /* 0x000fe20000000042 */
[C---:B------:R-:W-:Y:S01]  /*7620*/  FFMA R5, R69.reuse, R5, R4 ;  /* 0x0000000545057223 */ /* 0x040fe20000000004 */
[C---:B------:R-:W-:Y:S01]  /*7630*/  FFMA R8, R68.reuse, R8, R97 ;  /* 0x0000000844087223 */ /* 0x040fe20000000061 */
[----:B------:R-:W1:Y:S01]  /*7640*/  LDS.128 R64, [R58+0x160] ;  /* 0x000160003a407984 */ /* 0x000e620000000c00 */
        /* <DEDUP_REMOVED lines=9> */
[----:B------:R-:W-:Y:S01]  /*76e0*/  LDS.128 R96, [R58+0x170] ;  /* 0x000170003a607984 */ /* 0x000fe20000000c00 */
[----:B------:R-:W-:Y:S01]  /*76f0*/  FFMA R89, R71, R11, R10 ;  /* 0x0000000b47597223 */ /* 0x000fe2000000000a */
[----:B---3--:R-:W-:Y:S01]  /*7700*/  FFMA R6, R72, R16, R103 ;  /* 0x0000001048067223 */ /* 0x008fe20000000067 */
[----:B------:R-:W-:Y:S01]  /*7710*/  FFMA R26, R70, R26, R25 ;  /* 0x0000001a461a7223 */ /* 0x000fe20000000019 */
[----:B----4-:R-:W-:-:S02]  /*7720*/  FFMA R4, R72, R32, R107 ;  /* 0x0000002048047223 */ /* 0x010fc4000000006b */
[----:B------:R-:W-:Y:S01]  /*7730*/  FFMA R11, R73, R17, R6 ;  /* 0x00000011490b7223 */ /* 0x000fe20000000006 */
[C---:B------:R-:W-:Y:S01]  /*7740*/  FFMA R69, R71.reuse, R27, R26 ;  /* 0x0000001b47457223 */ /* 0x040fe2000000001a */
[----:B------:R-:W-:Y:S01]  /*7750*/  FFMA R71, R71, R23, R22 ;  /* 0x0000001747477223 */ /* 0x000fe20000000016 */
[----:B--2---:R-:W-:Y:S01]  /*7760*/  FFMA R8, R72, R28, R109 ;  /* 0x0000001c48087223 */ /* 0x004fe2000000006d */
[C---:B------:R-:W-:Y:S01]  /*7770*/  FFMA R21, R73.reuse, R33, R4 ;  /* 0x0000002149157223 */ /* 0x040fe20000000004 */
[----:B------:R-:W-:Y:S01]  /*7780*/  FFMA R10, R74, R18, R11 ;  /* 0x000000124a0a7223 */ /* 0x000fe2000000000b */
[----:B------:R-:W2:Y:S01]  /*7790*/  LDS.128 R4, [R58+0x1e0] ;  /* 0x0001e0003a047984 */ /* 0x000ea20000000c00 */
[----:B-----5:R-:W-:Y:S01]  /*77a0*/  FFMA R72, R72, R60, R105 ;  /* 0x0000003c48487223 */ /* 0x020fe20000000069 */
[C---:B------:R-:W-:Y:S01]  /*77b0*/  FFMA R9, R73.reuse, R29, R8 ;  /* 0x0000001d49097223 */ /* 0x040fe20000000008 */
[C---:B------:R-:W-:Y:S01]  /*77c0*/  FFMA R8, R74.reuse, R34, R21 ;  /* 0x000000224a087223 */ /* 0x040fe20000000015 */
[----:B------:R-:W-:Y:S01]  /*77d0*/  LDS.128 R104, [R58+0xf0] ;  /* 0x0000f0003a687984 */ /* 0x000fe20000000c00 */
        /* <DEDUP_REMOVED lines=204> */
[----:B------:R-:W1:Y:S01]  /*84a0*/  LDS.128 R64, [R58+0x3160] ;  /* 0x003160003a407984 */ /* 0x000e620000000c00 */
[----:B------:R-:W-:Y:S01]  /*84b0*/  FFMA R10, R10, R34, R9 ;  /* 0x000000220a0a7223 */ /* 0x000fe20000000009 */
[C---:B------:R-:W-:Y:S01]  /*84c0*/  FFMA R139, R11.reuse, R63, R8 ;  /* 0x0000003f0b8b7223 */ /* 0x040fe20000000008 */
[C---:B------:R-:W-:Y:S01]  /*84d0*/  FFMA R131, R11.reuse, R19, R20 ;  /* 0x000000130b837223 */ /* 0x040fe20000000014 */
[----:B------:R-:W2:Y:S01]  /*84e0*/  LDS.128 R4, [R58+0x31e0] ;  /* 0x0031e0003a047984 */ /* 0x000ea20000000c00 */
[C---:B------:R-:W-:Y:S01]  /*84f0*/  FFMA R129, R11.reuse, R35, R10 ;  /* 0x000000230b817223 */ /* 0x040fe2000000000a */
[C---:B---3--:R-:W-:Y:S01]  /*8500*/  FFMA R8, R12.reuse, R60, R101 ;  /* 0x0000003c0c087223 */ /* 0x048fe20000000065 */
        /* <DEDUP_REMOVED lines=11> */
[----:B------:R-:W-:Y:S01]  /*85c0*/  LDS.128 R108, [R58+0x70] ;  /* 0x000070003a6c7984 */ /* 0x000fe20000000c00 */
[----:B------:R-:W-:Y:S01]  /*85d0*/  FFMA R14, R14, R30, R13 ;  /* 0x0000001e0e0e7223 */ /* 0x000fe2000000000d */
[C---:B------:R-:W-:Y:S01]  /*85e0*/  FFMA R181, R15.reuse, R35, R68 ;  /* 0x000000230fb57223 */ /* 0x040fe20000000044 */
[C---:B------:R-:W-:Y:S01]  /*85f0*/  FFMA R189, R15.reuse, R63, R12 ;  /* 0x0000003f0fbd7223 */ /* 0x040fe2000000000c */
[----:B------:R-:W3:Y:S01]  /*8600*/  LDS.128 R8, [R59+0x70] ;  /* 0x000070003b087984 */ /* 0x000ee20000000c00 */
[C---:B------:R-:W-:Y:S01]  /*8610*/  FFMA R183, R15.reuse, R31, R14 ;  /* 0x0000001f0fb77223 */ /* 0x040fe2000000000e */
[----:B------:R-:W-:-:S02]  /*8620*/  FFMA R185, R15, R19, R70 ;  /* 0x000000130fb97223 */ /* 0x000fc40000000046 */
[----:B------:R-:W4:Y:S04]  /*8630*/  LDS.128 R20, [R59+0xf0] ;  /* 0x0000f0003b147984 */ /* 0x000f280000000c00 */
[----:B------:R-:W5:Y:S04]  /*8640*/  LDS.128 R24, [R59+0x170] ;  /* 0x000170003b187984 */ /* 0x000f680000000c00 */
[----:B------:R2:W5:Y:S04]  /*8650*/  LDS.128 R100, [R59+0x1f0] ;  /* 0x0001f0003b647984 */ /* 0x0005680000000c00 */
[----:B------:R-:W5:Y:S01]  /*8660*/  LDS.128 R92, [R58+0x1f0] ;  /* 0x0001f0003a5c7984 */ /* 0x000f620000000c00 */
[C---:B-1----:R-:W-:Y:S01]  /*8670*/  FFMA R68, R64.reuse, R28, R77 ;  /* 0x0000001c40447223 */ /* 0x042fe2000000004d */
        /* <DEDUP_REMOVED lines=9> */
[-C--:B------:R-:W-:Y:S01]  /*8710*/  FFMA R59, R65, R33.reuse, R12 ;  /* 0x00000021413b7223 */ /* 0x080fe2000000000c */
[C---:B------:R-:W-:Y:S01]  /*8720*/  FFMA R33, R5.reuse, R33, R32 ;  /* 0x0000002105217223 */ /* 0x040fe20000000020 */
[C---:B------:R-:W-:Y:S01]  /*8730*/  FFMA R29, R5.reuse, R29, R28 ;  /* 0x0000001d051d7223 */ /* 0x040fe2000000001c */
[C---:B------:R-:W-:Y:S01]  /*8740*/  FFMA R17, R5.reuse, R17, R16 ;  /* 0x0000001105117223 */ /* 0x040fe20000000010 */
[-C--:B------:R-:W-:Y:S01]  /*8750*/  FFMA R5, R5, R61.reuse, R4 ;  /* 0x0000003d05057223 */ /* 0x080fe20000000004 */
[----:B------:R-:W-:Y:S01]  /*8760*/  FFMA R65, R65, R61, R64 ;  /* 0x0000003d41417223 */ /* 0x000fe20000000040 */
[C---:B------:R-:W-:Y:S01]  /*8770*/  FFMA R64, R66.reuse, R30, R13 ;  /* 0x0000001e42407223 */ /* 0x040fe2000000000d */
[C---:B------:R-:W-:Y:S01]  /*8780*/  FFMA R14, R66.reuse, R18, R15 ;  /* 0x00000012420e7223 */ /* 0x040fe2000000000f */
[-C--:B------:R-:W-:Y:S01]  /*8790*/  FFMA R12, R66, R34.reuse, R59 ;  /* 0x00000022420c7223 */ /* 0x080fe2000000003b */
        /* <DEDUP_REMOVED lines=8> */
[C---:B---3--:R-:W-:Y:S01]  /*8820*/  FFMA R6, R108.reuse, R8, R73 ;  /* 0x000000086c067223 */ /* 0x048fe20000000049 */
[C---:B----4-:R-:W-:Y:S01]  /*8830*/  FFMA R12, R108.reuse, R20, R219 ;  /* 0x000000146c0c7223 */ /* 0x050fe200000000db */
[----:B------:R-:W-:Y:S01]  /*8840*/  FFMA R179, R7, R35, R34 ;  /* 0x0000002307b37223 */ /* 0x000fe20000000022 */
[C---:B-----5:R-:W-:Y:S01]  /*8850*/  FFMA R4, R108.reuse, R24, R195 ;  /* 0x000000186c047223 */ /* 0x060fe200000000c3 */
[C---:B------:R-:W-:Y:S01]  /*8860*/  FFMA R7, R109.reuse, R9, R6 ;  /* 0x000000096d077223 */ /* 0x040fe20000000006 */
[C---:B------:R-:W-:Y:S01]  /*8870*/  FFMA R5, R109.reuse, R21, R12 ;  /* 0x000000156d057223 */ /* 0x040fe2000000000c */
[----:B------:R-:W1:Y:S01]  /*8880*/  LDS.128 R84, [R58+0x1070] ;  /* 0x001070003a547984 */ /* 0x000e620000000c00 */
[----:B------:R-:W-:Y:S01]  /*8890*/  FFMA R108, R108, R100, R233 ;  /* 0x000000646c6c7223 */ /* 0x000fe200000000e9 */
[C---:B------:R-:W-:Y:S01]  /*88a0*/  FFMA R13, R109.reuse, R25, R4 ;  /* 0x000000196d0d7223 */ /* 0x040fe20000000004 */
[C---:B------:R-:W-:Y:S01]  /*88b0*/  FFMA R12, R110.reuse, R22, R5 ;  /* 0x000000166e0c7223 */ /* 0x040fe20000000005 */
[----:B------:R-:W2:Y:S01]  /*88c0*/  LDS.128 R88, [R58+0x10f0] ;  /* 0x0010f0003a587984 */ /* 0x000ea20000000c00 */
[----:B------:R-:W-:Y:S01]  /*88d0*/  FFMA R109, R109, R101, R108 ;  /* 0x000000656d6d7223 */ /* 0x000fe2000000006c */
        /* <DEDUP_REMOVED lines=219> */
[----:B------:R-:W-:Y:S01]  /*9690*/  IADD3 R4, P2, R40, UR4, RZ ;  /* 0x0000000428047c10 */ /* 0x000fe2000ff5e0ff */
[C---:B------:R-:W-:Y:S01]  /*96a0*/  FFMA R64, R6.reuse, R102, R33 ;  /* 0x0000006606407223 */ /* 0x040fe20000000021 */
[C---:B------:R-:W-:Y:S01]  /*96b0*/  FFMA R66, R6.reuse, R26, R31 ;  /* 0x0000001a06427223 */ /* 0x040fe2000000001f */
[C---:B------:R-:W-:Y:S01]  /*96c0*/  FFMA R126, R6.reuse, R10, R5 ;  /* 0x0000000a067e7223 */ /* 0x040fe20000000005 */
[----:B------:R-:W-:Y:S01]  /*96d0*/  FFMA R6, R6, R22, R29 ;  /* 0x0000001606067223 */ /* 0x000fe2000000001d */
[----:B------:R-:W-:Y:S01]  /*96e0*/  LDS.128 R32, [R58+0x31f0] ;  /* 0x0031f0003a207984 */ /* 0x000fe20000000c00 */
[----:B------:R-:W-:-:S02]  /*96f0*/  IADD3.X R5, R43, UR5, RZ, P2, !PT ;  /* 0x000000052b057c10 */ /* 0x000fc400097fe4ff */
[----:B------:R-:W-:Y:S01]  /*9700*/  IADD3 R114, P2, R41, UR4, RZ ;  /* 0x0000000429727c10 */ /* 0x000fe2000ff5e0ff */
[----:B------:R-:W1:Y:S01]  /*9710*/  LDS.128 R28, [R58+0x3170] ;  /* 0x003170003a1c7984 */ /* 0x000e620000000c00 */
[----:B------:R-:W-:-:S03]  /*9720*/  IADD3.X R113, R42, UR5, RZ, P3, !PT ;  /* 0x000000052a717c10 */ /* 0x000fc60009ffe4ff */
[----:B------:R-:W-:Y:S06]  /*9730*/  BAR.SYNC 0x0 ;  /* 0x0000000000007b1d */ /* 0x000fec0000000000 */
[----:B------:R-:W-:Y:S01]  /*9740*/  IADD3 R116, P3, R45, UR4, RZ ;  /* 0x000000042d747c10 */ /* 0x000fe2000ff7e0ff */
[----:B------:R-:W-:Y:S01]  /*9750*/  @!PT LDS RZ, [RZ] ;  /* 0x00000000fffff984 */ /* 0x000fe20000000800 */
[----:B------:R-:W-:Y:S01]  /*9760*/  @!PT LDS RZ, [RZ] ;  /* 0x00000000fffff984 */ /* 0x000fe20000000800 */
[----:B------:R-:W-:Y:S01]  /*9770*/  @!PT LDS RZ, [RZ] ;  /* 0x00000000fffff984 */ /* 0x000fe20000000800 */
[----:B------:R2:W-:Y:S01]  /*9780*/  LDGSTS.E.BYPASS.128 [R38], [R4.64], P1 ;  /* 0x0000000004267fae */ /* 0x0005e20008901c46 */
[----:B------:R-:W-:Y:S02]  /*9790*/  IADD3.X R115, R44, UR5, RZ, P2, !PT ;  /* 0x000000052c737c10 */ /* 0x000fe400097fe4ff */
[----:B------:R-:W-:Y:S01]  /*97a0*/  IADD3 R118, P2, R47, UR4, RZ ;  /* 0x000000042f767c10 */ /* 0x000fe2000ff5e0ff */
[----:B------:R1:W-:Y:S01]  /*97b0*/  LDGSTS.E.BYPASS.128 [R2], [R112.64], P1 ;  /* 0x0000000070027fae */ /* 0x0003e20008901c46 */
[----:B------:R-:W-:-:S02]  /*97c0*/  IADD3.X R117, R46, UR5, RZ, P3, !PT ;  /* 0x000000052e757c10 */ /* 0x000fc40009ffe4ff */
[----:B------:R-:W-:Y:S01]  /*97d0*/  IADD3 R120, P3, R48, UR4, RZ ;  /* 0x0000000430787c10 */ /* 0x000fe2000ff7e0ff */
[----:B------:R3:W-:Y:S01]  /*97e0*/  LDGSTS.E.BYPASS.128 [R3], [R114.64], P1 ;  /* 0x0000000072037fae */ /* 0x0007e20008901c46 */
[----:B------:R-:W-:Y:S02]  /*97f0*/  IADD3.X R119, R49, UR5, RZ, P2, !PT ;  /* 0x0000000531777c10 */ /* 0x000fe400097fe4ff */
[----:B------:R-:W-:Y:S01]  /*9800*/  IADD3 R124, P2, R51, UR4, RZ ;  /* 0x00000004337c7c10 */ /* 0x000fe2000ff5e0ff */
[----:B------:R3:W-:Y:S01]  /*9810*/  LDGSTS.E.BYPASS.128 [R37], [R116.64], P1 ;  /* 0x0000000074257fae */ /* 0x0007e20008901c46 */
[----:B------:R-:W-:Y:S01]  /*9820*/  IADD3.X R121, R52, UR5, RZ, P3, !PT ;  /* 0x0000000534797c10 */ /* 0x000fe20009ffe4ff */
[----:B--2---:R-:W-:Y:S01]  /*9830*/  FFMA R5, R7, R23, R6 ;  /* 0x0000001707057223 */ /* 0x004fe20000000006 */
[----:B------:R-:W-:Y:S01]  /*9840*/  IADD3.X R123, R53, UR5, RZ, P4, !PT ;  /* 0x00000005357b7c10 */ /* 0x000fe2000a7fe4ff */
[----:B------:R-:W0:Y:S01]  /*9850*/  LDGDEPBAR ;  /* 0x00000000000079af */ /* 0x000e220000000000 */
[----:B------:R-:W-:Y:S01]  /*9860*/  IADD3.X R125, R54, UR5, RZ, P2, !PT ;  /* 0x00000005367d7c10 */ /* 0x000fe200097fe4ff */
[C---:B------:R-:W-:Y:S01]  /*9870*/  FFMA R4, R7.reuse, R11, R126 ;  /* 0x0000000b07047223 */ /* 0x040fe2000000007e */
[C---:B------:R-:W-:Y:S01]  /*9880*/  FFMA R6, R7.reuse, R27, R66 ;  /* 0x0000001b07067223 */ /* 0x040fe20000000042 */
[----:B------:R3:W-:Y:S01]  /*9890*/  LDGSTS.E.BYPASS.128 [R38+0x4000], [R118.64], P1 ;  /* 0x0400000076267fae */ /* 0x0007e20008901c46 */
[----:B------:R-:W-:Y:S01]  /*98a0*/  FFMA R7, R7, R103, R64 ;  /* 0x0000006707077223 */ /* 0x000fe20000000040 */
[----:B------:R-:W-:-:S02]  /*98b0*/  UIADD3 UR4, UP0, UR4, 0x80, URZ ;  /* 0x0000008004047890 */ /* 0x000fc4000ff1e03f */
[----:B------:R3:W-:Y:S02]  /*98c0*/  LDGSTS.E.BYPASS.128 [R2+0x4000], [R120.64], P1 ;  /* 0x0400000078027fae */ /* 0x0007e40008901c46 */
[----:B------:R-:W-:Y:S02]  /*98d0*/  UIADD3.X UR5, URZ, UR5, URZ, UP0, !UPT ;  /* 0x000000053f057290 */ /* 0x000fe400087fe43f */
[----:B------:R3:W-:Y:S01]  /*98e0*/  LDGSTS.E.BYPASS.128 [R3+0x4000], [R122.64], P1 ;  /* 0x040000007a037fae */ /* 0x0007e20008901c46 */
[C---:B-1----:R-:W-:Y:S01]  /*98f0*/  FFMA R112, R28.reuse, R20, R127 ;  /* 0x000000141c707223 */ /* 0x042fe2000000007f */
[C---:B------:R-:W-:Y:S01]  /*9900*/  FFMA R66, R28.reuse, R8, R65 ;  /* 0x000000081c427223 */ /* 0x040fe20000000041 */
[C---:B------:R-:W-:Y:S01]  /*9910*/  FFMA R64, R28.reuse, R24, R59 ;  /* 0x000000181c407223 */ /* 0x040fe2000000003b */
[----:B------:R3:W-:Y:S01]  /*9920*/  LDGSTS.E.BYPASS.128 [R37+0x4000], [R124.64], P1 ;  /* 0x040000007c257fae */ /* 0x0007e20008901c46 */
[-C--:B------:R-:W-:Y:S01]  /*9930*/  FFMA R28, R28, R100.reuse, R67 ;  /* 0x000000641c1c7223 */ /* 0x080fe20000000043 */
[C---:B------:R-:W-:Y:S01]  /*9940*/  FFMA R100, R32.reuse, R100, R187 ;  /* 0x0000006420647223 */ /* 0x040fe200000000bb */
[C---:B------:R-:W-:Y:S01]  /*9950*/  FFMA R20, R32.reuse, R20, R151 ;  /* 0x0000001420147223 */ /* 0x040fe20000000097 */
[----:B------:R-:W0:Y:S01]  /*9960*/  LDGDEPBAR ;  /* 0x00000000000079af */ /* 0x000e220000000000 */
[C---:B------:R-:W-:Y:S01]  /*9970*/  FFMA R8, R32.reuse, R8, R153 ;  /* 0x0000000820087223 */ /* 0x040fe20000000099 */
[----:B------:R-:W-:Y:S01]  /*9980*/  FFMA R24, R32, R24, R179 ;  /* 0x0000001820187223 */ /* 0x000fe200000000b3 */
[C---:B------:R-:W-:Y:S01]  /*9990*/  FFMA R59, R29.reuse, R21, R112 ;  /* 0x000000151d3b7223 */ /* 0x040fe20000000070 */
[C---:B------:R-:W-:Y:S01]  /*99a0*/  FFMA R65, R29.reuse, R9, R66 ;  /* 0x000000091d417223 */ /* 0x040fe20000000042 */
[C---:B------:R-:W-:Y:S01]  /*99b0*/  FFMA R67, R29.reuse, R25, R64 ;  /* 0x000000191d437223 */ /* 0x040fe20000000040 */
[-C--:B------:R-:W-:Y:S01]  /*99c0*/  FFMA R29, R29, R101.reuse, R28 ;  /* 0x000000651d1d7223 */ /* 0x080fe2000000001c */
[C---:B------:R-:W-:Y:S01]  /*99d0*/  FFMA R101, R33.reuse, R101, R100 ;  /* 0x0000006521657223 */ /* 0x040fe20000000064 */
[C---:B------:R-:W-:Y:S01]  /*99e0*/  FFMA R21, R33.reuse, R21, R20 ;  /* 0x0000001521157223 */ /* 0x040fe20000000014 */
        /* <DEDUP_REMOVED lines=10> */
[-C--:B------:R-:W-:Y:S01]  /*9a90*/  FFMA R65, R31, R23.reuse, R28 ;  /* 0x000000171f417223 */ /* 0x080fe2000000001c */
[C---:B------:R-:W-:Y:S01]  /*9aa0*/  FFMA R33, R35.reuse, R23, R22 ;  /* 0x0000001723217223 */ /* 0x040fe20000000016 */
[C---:B------:R-:W-:Y:S01]  /*9ab0*/  FFMA R32, R35.reuse, R11, R10 ;  /* 0x0000000b23207223 */ /* 0x040fe2000000000a */
[----:B------:R-:W-:Y:S01]  /*9ac0*/  FFMA R34, R35, R27, R34 ;  /* 0x0000001b23227223 */ /* 0x000fe20000000022 */
[----:B------:R-:W-:Y:S01]  /*9ad0*/  FFMA R64, R31, R11, R64 ;  /* 0x0000000b1f407223 */ /* 0x000fe20000000040 */
[----:B------:R-:W-:-:S04]  /*9ae0*/  DEPBAR.LE SB0, 0x0 ;  /* 0x000080000000791a */ /* 0x000fc80000000000 */
[C---:B------:R-:W-:Y:S01]  /*9af0*/  FFMA R66, R31.reuse, R27, R66 ;  /* 0x0000001b1f427223 */ /* 0x040fe20000000042 */
[-C--:B------:R-:W-:Y:S01]  /*9b00*/  FFMA R67, R31, R103.reuse, R30 ;  /* 0x000000671f437223 */ /* 0x080fe2000000001e */
[----:B------:R-:W-:Y:S01]  /*9b10*/  FFMA R35, R35, R103, R102 ;  /* 0x0000006723237223 */ /* 0x000fe20000000066 */
[----:B------:R-:W-:Y:S06]  /*9b20*/  BAR.SYNC 0x0 ;  /* 0x0000000000007b1d */ /* 0x000fec0000000000 */
[----:B---3--:R-:W-:Y:S01]  /*9b30*/  @P0 CALL.REL.NOINC `(.L_x_0) ;  /* 0x0000001000000944 */ /* 0x008fe20003c00000 */
[----:B------:R-:W-:Y:S05]  /*9b40*/  BRA `(.L_x_1) ;  /* 0xffff734000007947 */ /* 0x000fea000383ffff */
.L_x_0:
[----:B------:R-:W1:Y:S01]  /*9b50*/  S2R R2, SR_TID.X ;  /* 0x0000000000027919 */ /* 0x000e620000002100 */
[----:B------:R-:W-:Y:S01]  /*9b60*/  ULDC UR4, c[0x0][0x180] ;  /* 0x0000600000047ab9 */ /* 0x000fe20000000800 */
[----:B------:R-:W-:-:S04]  /*9b70*/  DEPBAR.LE SB0, 0x0 ;  /* 0x000080000000791a */ /* 0x000fc80000000000 */
[----:B------:R-:W-:Y:S01]  /*9b80*/  UIMAD UR4, UR4, 0x32, URZ ;  /* 0x00000032040478a4 */ /* 0x000fe2000f8e023f */
[----:B------:R-:W-:Y:S01]  /*9b90*/  CS2R R116, SRZ ;  /* 0x0000000000747805 */ /* 0x000fe2000001ff00 */
[----:B------:R-:W-:Y:S01]  /*9ba0*/  CS2R R118, SRZ ;  /* 0x0000000000767805 */ /* 0x000fe2000001ff00 */
[C---:B------:R-:W-:Y:S01]  /*9bb0*/  LOP3.LUT R128, R0.reuse, 0x28, RZ, 0xfc, !PT ;  /* 0x0000002800807812 */ /* 0x040fe200078efcff */
[----:B------:R-:W-:Y:S01]  /*9bc0*/  CS2R R112, SRZ ;  /* 0x0000000000707805 */ /* 0x000fe2000001ff00 */
[C---:B------:R-:W-:Y:S01]  /*9bd0*/  LOP3.LUT R120, R0.reuse, 0x8, RZ, 0xfc, !PT ;  /* 0x0000000800787812 */ /* 0x040fe200078efcff */
[----:B------:R-:W-:Y:S01]  /*9be0*/  CS2R R114, SRZ ;  /* 0x0000000000727805 */ /* 0x000fe2000001ff00 */
[C---:B------:R-:W-:Y:S01]  /*9bf0*/  LOP3.LUT R122, R0.reuse, 0x10, RZ, 0xfc, !PT ;  /* 0x00000010007a7812 */ /* 0x040fe200078efcff */
[----:B------:R-:W-:Y:S01]  /*9c00*/  CS2R R58, SRZ ;  /* 0x00000000003a7805 */ /* 0x000fe2000001ff00 */
[C---:B------:R-:W-:Y:S02]  /*9c10*/  LOP3.LUT R130, R0.reuse, 0x30, RZ, 0xfc, !PT ;  /* 0x0000003000827812 */ /* 0x040fe400078efcff */
[----:B------:R-:W-:-:S02]  /*9c20*/  LOP3.LUT R124, R0, 0x18, RZ, 0xfc, !PT ;  /* 0x00000018007c7812 */ /* 0x000fc400078efcff */
[C---:B------:R-:W-:Y:S02]  /*9c30*/  LOP3.LUT R126, R0.reuse, 0x20, RZ, 0xfc, !PT ;  /* 0x00000020007e7812 */ /* 0x040fe400078efcff */
[C---:B------:R-:W-:Y:S02]  /*9c40*/  LOP3.LUT R132, R0.reuse, 0x38, RZ, 0xfc, !PT ;  /* 0x0000003800847812 */ /* 0x040fe400078efcff */
[----:B------:R-:W-:Y:S02]  /*9c50*/  LOP3.LUT R134, R0, 0x40, RZ, 0xfc, !PT ;  /* 0x0000004000867812 */ /* 0x000fe400078efcff */
[----:B-1----:R-:W-:Y:S02]  /*9c60*/  SHF.R.U32.HI R8, RZ, 0x5, R2 ;  /* 0x00000005ff087819 */ /* 0x002fe40000011602 */
[----:B------:R-:W-:Y:S02]  /*9c70*/  SHF.L.U32 R3, R2, 0x2, RZ ;  /* 0x0000000202037819 */ /* 0x000fe400000006ff */
[----:B------:R-:W-:-:S02]  /*9c80*/  SGXT.U32 R8, R8, 0x3 ;  /* 0x000000030808781a */ /* 0x000fc40000000000 */
[----:B------:R-:W-:Y:S02]  /*9c90*/  LOP3.LUT R3, R36, 0x7c, R3, 0xf8, !PT ;  /* 0x0000007c24037812 */ /* 0x000fe400078ef803 */
[----:B------:R-:W-:Y:S01]  /*9ca0*/  LOP3.LUT R136, R0, 0x48, RZ, 0xfc, !PT ;  /* 0x0000004800887812 */ /* 0x000fe200078efcff */
[----:B------:R-:W-:Y:S01]  /*9cb0*/  IMAD R57, R8, 0x210, R57 ;  /* 0x0000021008397824 */ /* 0x000fe200078e0239 */
[----:B------:R-:W-:Y:S01]  /*9cc0*/  ISETP.GE.AND P6, PT, R3, 0x80, PT ;  /* 0x000000800300780c */ /* 0x000fe20003fc6270 */
[----:B------:R-:W-:Y:S06]  /*9cd0*/  BAR.SYNC 0x0 ;  /* 0x0000000000007b1d */ /* 0x000fec0000000000 */
[----:B------:R-:W-:Y:S01]  /*9ce0*/  SHF.L.U32 R2, R57, 0x2, RZ ;  /* 0x0000000239027819 */ /* 0x000fe200000006ff */
[----:B------:R-:W-:Y:S01]  /*9cf0*/  STS.128 [R57.X4], R108 ;  /* 0x0000006c39007388 */ /* 0x000fe20000004c00 */
[----:B------:R-:W-:-:S02]  /*9d00*/  ISETP.LT.AND P0, PT, R0, UR4, !P6 ;  /* 0x0000000400007c0c */ /* 0x000fc4000f701270 */
[----:B------:R-:W-:Y:S01]  /*9d10*/  ISETP.LT.AND P4, PT, R120, UR4, !P6 ;  /* 0x0000000478007c0c */ /* 0x000fe2000f781270 */
[----:B------:R-:W-:Y:S01]  /*9d20*/  IMAD R2, R8, -0x630, R2 ;  /* 0xfffff9d008027824 */ /* 0x000fe200078e0202 */
[----:B------:R-:W-:Y:S01]  /*9d30*/  STS.128 [R57.X4+0x210], R104 ;  /* 0x0002106839007388 */ /* 0x000fe20000004c00 */
[C---:B------:R-:W-:Y:S02]  /*9d40*/  LOP3.LUT R138, R0.reuse, 0x50, RZ, 0xfc, !PT ;  /* 0x00000050008a7812 */ /* 0x040fe400078efcff */
[C---:B------:R-:W-:Y:S01]  /*9d50*/  LOP3.LUT R140, R0.reuse, 0x58, RZ, 0xfc, !PT ;  /* 0x00000058008c7812 */ /* 0x040fe200078efcff */
[----:B------:R-:W-:Y:S01]  /*9d60*/  STS.128 [R57.X4+0x420], R96 ;  /* 0x0004206039007388 */ /* 0x000fe20000004c00 */
[C---:B------:R-:W-:Y:S02]  /*9d70*/  LOP3.LUT R146, R0.reuse, 0x70, RZ, 0xfc, !PT ;  /* 0x0000007000927812 */ /* 0x040fe400078efcff */
[----:B------:R-:W-:Y:S01]  /*9d80*/  LOP3.LUT R142, R0, 0x60, RZ, 0xfc, !PT ;  /* 0x00000060008e7812 */ /* 0x000fe200078efcff */
[----:B------:R-:W-:Y:S01]  /*9d90*/  STS.128 [R57.X4+0x630], R92 ;  /* 0x0006305c39007388 */ /* 0x000fe20000004c00 */
[----:B------:R-:W-:-:S02]  /*9da0*/  ISETP.LT.AND P3, PT, R122, UR4, !P6 ;  /* 0x000000047a007c0c */ /* 0x000fc4000f761270 */
[----:B------:R-:W-:Y:S01]  /*9db0*/  ISETP.LT.AND P2, PT, R124, UR4, !P6 ;  /* 0x000000047c007c0c */ /* 0x000fe2000f741270 */
[----:B------:R-:W-:Y:S06]  /*9dc0*/  BAR.SYNC 0x0 ;  /* 0x0000000000007b1d */ /* 0x000fec0000000000 */
[----:B------:R-:W1:Y:S01]  /*9dd0*/  LDS.128 R100, [R2] ;  /* 0x0000000002647984 */ /* 0x000e620000000c00 */
[----:B------:R-:W-:Y:S01]  /*9de0*/  CS2R R108, SRZ ;  /* 0x00000000006c7805 */ /* 0x000fe2000001ff00 */
[----:B------:R-:W-:Y:S01]  /*9df0*/  CS2R R110, SRZ ;  /* 0x00000000006e7805 */ /* 0x000fe2000001ff00 */
[----:B------:R-:W-:Y:S01]  /*9e00*/  CS2R R104, SRZ ;  /* 0x0000000000687805 */ /* 0x000fe2000001ff00 */
[----:B------:R-:W2:Y:S01]  /*9e10*/  LDS.128 R52, [R2+0x1080] ;  /* 0x0010800002347984 */ /* 0x000ea20000000c00 */
[----:B------:R-:W-:Y:S01]  /*9e20*/  CS2R R106, SRZ ;  /* 0x00000000006a7805 */ /* 0x000fe2000001ff00 */
[----:B------:R-:W-:Y:S01]  /*9e30*/  ISETP.LT.AND P1, PT, R126, UR4, !P6 ;  /* 0x000000047e007c0c */ /* 0x000fe2000f721270 */
[----:B------:R-:W-:Y:S01]  /*9e40*/  CS2R R96, SRZ ;  /* 0x0000000000607805 */ /* 0x000fe2000001ff00 */
[----:B------:R-:W3:Y:S01]  /*9e50*/  LDS.128 R24, [R2+0x2100] ;  /* 0x0021000002187984 */ /* 0x000ee20000000c00 */
[----:B------:R-:W-:Y:S01]  /*9e60*/  CS2R R98, SRZ ;  /* 0x0000000000627805 */ /* 0x000fe2000001ff00 */
[----:B------:R-:W-:-:S02]  /*9e70*/  LOP3.LUT R144, R0, 0x68, RZ, 0xfc, !PT ;  /* 0x0000006800907812 */ /* 0x000fc400078efcff */
[----:B------:R-:W4:Y:S01]  /*9e80*/  LDS.128 R8, [R2+0x3180] ;  /* 0x0031800002087984 */ /* 0x000f220000000c00 */
[----:B------:R-:W-:-:S03]  /*9e90*/  LOP3.LUT R148, R0, 0x78, RZ, 0xfc, !PT ;  /* 0x0000007800947812 */ /* 0x000fc600078efcff */
[----:B------:R-:W-:Y:S06]  /*9ea0*/  BAR.SYNC 0x0 ;  /* 0x0000000000007b1d */ /* 0x000fec0000000000 */
[----:B------:R5:W-:Y:S04]  /*9eb0*/  STS.128 [R57.X4+0x210], R88 ;  /* 0x0002105839007388 */ /* 0x000be80000004c00 */
[----:B------:R-:W-:Y:S04]  /*9ec0*/  STS.128 [R57.X4], R84 ;  /* 0x0000005439007388 */ /* 0x000fe80000004c00 */
[----:B------:R-:W-:Y:S04]  /*9ed0*/  STS.128 [R57.X4+0x420], R80 ;  /* 0x0004205039007388 */ /* 0x000fe80000004c00 */
[----:B------:R-:W-:Y:S01]  /*9ee0*/  STS.128 [R57.X4+0x630], R76 ;  /* 0x0006304c39007388 */ /* 0x000fe20000004c00 */
[----:B-----5:R-:W-:-:S03]  /*9ef0*/  MOV R88, 0x4 ;  /* 0x0000000400587802 */ /* 0x020fc60000000f00 */
[----:B------:R-:W-:Y:S06]  /*9f00*/  BAR.SYNC 0x0 ;  /* 0x0000000000007b1d */ /* 0x000fec0000000000 */
[----:B------:R-:W5:Y:S01]  /*9f10*/  LDS.128 R92, [R2] ;  /* 0x00000000025c7984 */ /* 0x000f620000000c00 */
[----:B------:R-:W-:Y:S01]  /*9f20*/  IMAD.WIDE R90, R3, R88, c[0x0][0x160] ;  /* 0x00005800035a7625 */ /* 0x000fe200078e0258 */
[----:B------:R-:W-:Y:S01]  /*9f30*/  CS2R R84, SRZ ;  /* 0x0000000000547805 */ /* 0x000fe2000001ff00 */
[----:B------:R-:W-:Y:S01]  /*9f40*/  CS2R R86, SRZ ;  /* 0x0000000000567805 */ /* 0x000fe2000001ff00 */
[----:B------:R-:W1:Y:S01]  /*9f50*/  LDS.128 R48, [R2+0x1080] ;  /* 0x0010800002307984 */ /* 0x000e620000000c00 */
[----:B------:R-:W-:Y:S01]  /*9f60*/  CS2R R80, SRZ ;  /* 0x0000000000507805 */ /* 0x000fe2000001ff00 */
[----:B------:R-:W-:-:S02]  /*9f70*/  CS2R R82, SRZ ;  /* 0x0000000000527805 */ /* 0x000fc4000001ff00 */
[----:B------:R-:W1:Y:S04]  /*9f80*/  LDS.128 R28, [R2+0x2100] ;  /* 0x00210000021c7984 */ /* 0x000e680000000c00 */
[----:B------:R-:W1:Y:S04]  /*9f90*/  LDS.128 R20, [R2+0x3180] ;  /* 0x0031800002147984 */ /* 0x000e680000000c00 */
[----:B------:R-:W-:Y:S06]  /*9fa0*/  BAR.SYNC 0x0 ;  /* 0x0000000000007b1d */ /* 0x000fec0000000000 */
[----:B------:R-:W-:Y:S04]  /*9fb0*/  STS.128 [R57.X4], R72 ;  /* 0x0000004839007388 */ /* 0x000fe80000004c00 */
[----:B------:R-:W-:Y:S04]  /*9fc0*/  STS.128 [R57.X4+0x210], R68 ;  /* 0x0002104439007388 */ /* 0x000fe80000004c00 */
[----:B------:R-:W-:Y:S04]  /*9fd0*/  STS.128 [R57.X4+0x420], R60 ;  /* 0x0004203c39007388 */ /* 0x000fe80000004c00 */
[----:B------:R-:W-:Y:S04]  /*9fe0*/  STS.128 [R57.X4+0x630], R16 ;  /* 0x0006301039007388 */ /* 0x000fe80000004c00 */
[----:B------:R-:W-:Y:S06]  /*9ff0*/  BAR.SYNC 0x0 ;  /* 0x0000000000007b1d */ /* 0x000fec0000000000 */
[----:B------:R-:W1:Y:S01]  /*a000*/  LDS.128 R76, [R2] ;  /* 0x00000000024c7984 */ /* 0x000e620000000c00 */
[----:B------:R-:W-:Y:S01]  /*a010*/  CS2R R72, SRZ ;  /* 0x0000000000487805 */ /* 0x000fe2000001ff00 */
[----:B------:R-:W-:Y:S01]  /*a020*/  CS2R R74, SRZ ;  /* 0x00000000004a7805 */ /* 0x000fe2000001ff00 */
[----:B------:R-:W-:Y:S01]  /*a030*/  CS2R R68, SRZ ;  /* 0x0000000000447805 */ /* 0x000fe2000001ff00 */
[----:B------:R-:W1:Y:S01]  /*a040*/  LDS.128 R36, [R2+0x1080] ;  /* 0x0010800002247984 */ /* 0x000e620000000c00 */
[----:B------:R-:W-:Y:S01]  /*a050*/  CS2R R70, SRZ ;  /* 0x0000000000467805 */ /* 0x000fe2000001ff00 */
[----:B------:R-:W-:Y:S01]  /*a060*/  ISETP.LT.AND P5, PT, R136, UR4, !P6 ;  /* 0x0000000488007c0c */ /* 0x000fe2000f7a1270 */
[----:B------:R-:W-:Y:S01]  /*a070*/  CS2R R60, SRZ ;  /* 0x00000000003c7805 */ /* 0x000fe2000001ff00 */
[----:B------:R-:W1:Y:S01]  /*a080*/  LDS.128 R40, [R2+0x2100] ;  /* 0x0021000002287984 */ /* 0x000e620000000c00 */
[----:B------:R-:W-:Y:S01]  /*a090*/  P2R R131, PR, RZ, 0x2 ;  /* 0x00000002ff837803 */ /* 0x000fe20000000000 */
[----:B------:R-:W-:-:S02]  /*a0a0*/  CS2R R62, SRZ ;  /* 0x00000000003e7805 */ /* 0x000fc4000001ff00 */
[----:B------:R-:W1:Y:S04]  /*a0b0*/  LDS.128 R44, [R2+0x3180] ;  /* 0x00318000022c7984 */ /* 0x000e680000000c00 */
[----:B------:R-:W-:Y:S06]  /*a0c0*/  BAR.SYNC 0x0 ;  /* 0x0000000000007b1d */ /* 0x000fec0000000000 */
[----:B------:R-:W-:Y:S04]  /*a0d0*/  STS.128 [R57.X4], R12 ;  /* 0x0000000c39007388 */ /* 0x000fe80000004c00 */
[----:B------:R-:W-:Y:S04]  /*a0e0*/  STS.128 [R57.X4+0x210], R4 ;  /* 0x0002100439007388 */ /* 0x000fe80000004c00 */
[----:B------:R-:W-:Y:S04]  /*a0f0*/  STS.128 [R57.X4+0x420], R64 ;  /* 0x0004204039007388 */ /* 0x000fe80000004c00 */
[----:B------:R-:W-:Y:S04]  /*a100*/  STS.128 [R57.X4+0x630], R32 ;  /* 0x0006302039007388 */ /* 0x000fe80000004c00 */
[----:B------:R-:W-:Y:S06]  /*a110*/  BAR.SYNC 0x0 ;  /* 0x0000000000007b1d */ /* 0x000fec0000000000 */
[----:B------:R-:W-:Y:S01]  /*a120*/  P2R R4, PR, RZ, 0x1 ;  /* 0x00000001ff047803 */ /* 0x000fe20000000000 */
[----:B------:R-:W1:Y:S01]  /*a130*/  @P0 LDG.E.EL.128 R116, [R90.64] ;  /* 0x000000065a740981 */ /* 0x000e62000c2e1d00 */
[----:B------:R-:W-:Y:S01]  /*a140*/  ISETP.LT.AND P0, PT, R128, UR4, !P6 ;  /* 0x0000000480007c0c */ /* 0x000fe2000f701270 */
[----:B------:R-:W-:Y:S01]  /*a150*/  CS2R R64, SRZ ;  /* 0x0000000000407805 */ /* 0x000fe2000001ff00 */
[----:B------:R-:W-:Y:S01]  /*a160*/  P2R R5, PR, RZ, 0x10 ;  /* 0x00000010ff057803 */ /* 0x000fe20000000000 */
[----:B------:R-:W2:Y:S01]  /*a170*/  @P4 LDG.E.EL.128 R112, [R90.64] ;  /* 0x000000065a704981 */ /* 0x000ea2000c2e1d00 */
[----:B------:R-:W-:Y:S01]  /*a180*/  P2R R133, PR, RZ, 0x1 ;  /* 0x00000001ff857803 */ /* 0x000fe20000000000 */
[----:B------:R-:W-:Y:S01]  /*a190*/  CS2R R66, SRZ ;  /* 0x0000000000427805 */ /* 0x000fe2000001ff00 */
[----:B------:R-:W-:Y:S01]  /*a1a0*/  P2R R6, PR, RZ, 0x8 ;  /* 0x00000008ff067803 */ /* 0x000fe20000000000 */
[----:B------:R-:W3:Y:S01]  /*a1b0*/  @P3 LDG.E.EL.128 R108, [R90.64] ;  /* 0x000000065a6c3981 */ /* 0x000ee2000c2e1d00 */
[----:B------:R-:W-:Y:S01]  /*a1c0*/  P2R R7, PR, RZ, 0x4 ;  /* 0x00000004ff077803 */ /* 0x000fe20000000000 */
[----:B------:R-:W-:Y:S01]  /*a1d0*/  CS2R R56, SRZ ;  /* 0x0000000000387805 */ /* 0x000fe2000001ff00 */
[----:B------:R-:W-:Y:S01]  /*a1e0*/  CS2R R12, SRZ ;  /* 0x00000000000c7805 */ /* 0x000fe2000001ff00 */
[----:B------:R-:W4:Y:S01]  /*a1f0*/  @P2 LDG.E.EL.128 R104, [R90.64] ;  /* 0x000000065a682981 */ /* 0x000f22000c2e1d00 */
[----:B------:R-:W-:Y:S01]  /*a200*/  CS2R R14, SRZ ;  /* 0x00000000000e7805 */ /* 0x000fe2000001ff00 */
[----:B------:R-:W-:-:S02]  /*a210*/  CS2R R32, SRZ ;  /* 0x0000000000207805 */ /* 0x000fc4000001ff00 */
[----:B------:R-:W4:Y:S01]  /*a220*/  @P0 LDG.E.EL.128 R84, [R90.64] ;  /* 0x000000065a540981 */ /* 0x000f22000c2e1d00 */
[----:B------:R-:W-:-:S03]  /*a230*/  ISETP.LT.AND P0, PT, R130, UR4, !P6 ;  /* 0x0000000482007c0c */ /* 0x000fc6000f701270 */
[----:B------:R-:W5:Y:S01]  /*a240*/  @P1 LDG.E.EL.128 R96, [R90.64] ;  /* 0x000000065a601981 */ /* 0x000f62000c2e1d00 */
[----:B------:R-:W-:Y:S01]  /*a250*/  P2R R135, PR, RZ, 0x1 ;  /* 0x00000001ff877803 */ /* 0x000fe20000000000 */
[----:B------:R-:W-:Y:S01]  /*a260*/  CS2R R34, SRZ ;  /* 0x0000000000227805 */ /* 0x000fe2000001ff00 */
[----:B------:R-:W-:Y:S01]  /*a270*/  CS2R R16, SRZ ;  /* 0x0000000000107805 */ /* 0x000fe2000001ff00 */
[----:B------:R-:W-:Y:S01]  /*a280*/  CS2R R18, SRZ ;  /* 0x0000000000127805 */ /* 0x000fe2000001ff00 */
[----:B------:R-:W5:Y:S05]  /*a290*/  @P5 LDG.E.EL.128 R60, [R90.64] ;  /* 0x000000065a3c5981 */ /* 0x000f6a000c2e1d00 */
[----:B------:R-:W5:Y:S01]  /*a2a0*/  @P0 LDG.E.EL.128 R80, [R90.64] ;  /* 0x000000065a500981 */ /* 0x000f62000c2e1d00 */
[----:B------:R-:W-:-:S13]  /*a2b0*/  ISETP.LT.AND P0, PT, R132, UR4, !P6 ;  /* 0x0000000484007c0c */ /* 0x000fda000f701270 */
[----:B------:R-:W5:Y:S01]  /*a2c0*/  @P0 LDG.E.EL.128 R72, [R90.64] ;  /* 0x000000065a480981 */ /* 0x000f62000c2e1d00 */
[----:B------:R-:W-:Y:S02]  /*a2d0*/  P2R R137, PR, RZ, 0x1 ;  /* 0x00000001ff897803 */ /* 0x000fe40000000000 */
[----:B------:R-:W-:Y:S02]  /*a2e0*/  ISETP.LT.AND P0, PT, R134, UR4, !P6 ;  /* 0x0000000486007c0c */ /* 0x000fe4000f701270 */
[----:B------:R-:W-:Y:S02]  /*a2f0*/  ISETP.LT.AND P4, PT, R138, UR4, !P6 ;  /* 0x000000048a007c0c */ /* 0x000fe4000f781270 */
[----:B------:R-:W-:Y:S02]  /*a300*/  P2R R139, PR, RZ, 0x1 ;  /* 0x00000001ff8b7803 */ /* 0x000fe40000000000 */
[----:B------:R-:W-:Y:S02]  /*a310*/  ISETP.LT.AND P3, PT, R140, UR4, !P6 ;  /* 0x000000048c007c0c */ /* 0x000fe4000f761270 */
[----:B------:R-:W-:-:S05]  /*a320*/  ISETP.LT.AND P2, PT, R142, UR4, !P6 ;  /* 0x000000048e007c0c */ /* 0x000fca000f741270 */
[----:B------:R-:W5:Y:S01]  /*a330*/  @P0 LDG.E.EL.128 R68, [R90.64] ;  /* 0x000000065a440981 */ /* 0x000f62000c2e1d00 */
[----:B------:R-:W-:Y:S02]  /*a340*/  ISETP.LT.AND P0, PT, R146, UR4, !P6 ;  /* 0x0000000492007c0c */ /* 0x000fe4000f701270 */
[----:B------:R-:W-:Y:S01]  /*a350*/  ISETP.LT.AND P1, PT, R144, UR4, !P6 ;  /* 0x0000000490007c0c */ /* 0x000fe2000f721270 */
[----:B------:R-:W5:Y:S01]  /*a360*/  @P4 LDG.E.EL.128 R64, [R90.64] ;  /* 0x000000065a404981 */ /* 0x000f62000c2e1d00 */
[----:B------:R-:W-:-:S03]  /*a370*/  ISETP.LT.AND P6, PT, R148, UR4, !P6 ;  /* 0x0000000494007c0c */ /* 0x000fc6000f7c1270 */
[----:B------:R-:W5:Y:S01]  /*a380*/  @P3 LDG.E.EL.128 R56, [R90.64] ;  /* 0x000000065a383981 */ /* 0x000f62000c2e1d00 */
[----:B------:R-:W-:-:S03]  /*a390*/  P2R R129, PR, RZ, 0x20 ;  /* 0x00000020ff817803 */ /* 0x000fc60000000000 */
[----:B------:R-:W5:Y:S01]  /*a3a0*/  @P2 LDG.E.EL.128 R32, [R90.64] ;  /* 0x000000065a202981 */ /* 0x000f62000c2e1d00 */
[----:B------:R-:W-:-:S03]  /*a3b0*/  P2R R127, PR, RZ, 0x10 ;  /* 0x00000010ff7f7803 */ /* 0x000fc60000000000 */
[----:B------:R-:W5:Y:S01]  /*a3c0*/  @P0 LDG.E.EL.128 R12, [R90.64] ;  /* 0x000000065a0c0981 */ /* 0x000f62000c2e1d00 */
[----:B------:R-:W-:Y:S02]  /*a3d0*/  P2R R125, PR, RZ, 0x8 ;  /* 0x00000008ff7d7803 */ /* 0x000fe40000000000 */
[----:B------:R-:W-:Y:S01]  /*a3e0*/  P2R R123, PR, RZ, 0x4 ;  /* 0x00000004ff7b7803 */ /* 0x000fe20000000000 */
[----:B------:R-:W5:Y:S01]  /*a3f0*/  @P1 LDG.E.EL.128 R16, [R90.64] ;  /* 0x000000065a101981 */ /* 0x000f62000c2e1d00 */
[----:B------:R-:W-:Y:S02]  /*a400*/  ISETP.NE.AND P5, PT, R7, RZ, PT ;  /* 0x000000ff0700720c */ /* 0x000fe40003fa5270 */
[----:B------:R-:W-:Y:S02]  /*a410*/  ISETP.NE.AND P4, PT, R6, RZ, PT ;  /* 0x000000ff0600720c */ /* 0x000fe40003f85270 */
[----:B------:R-:W-:Y:S01]  /*a420*/  ISETP.NE.AND P3, PT, R5, RZ, PT ;  /* 0x000000ff0500720c */ /* 0x000fe20003f65270 */
[----:B------:R-:W-:Y:S01]  /*a430*/  CS2R R6, SRZ ;  /* 0x0000000000067805 */ /* 0x000fe2000001ff00 */
[----:B------:R-:W-:-:S02]  /*a440*/  ISETP.NE.AND P2, PT, R4, RZ, PT ;  /* 0x000000ff0400720c */ /* 0x000fc40003f45270 */
[----:B------:R-:W-:-:S06]  /*a450*/  CS2R R4, SRZ ;  /* 0x0000000000047805 */ /* 0x000fcc000001ff00 */
[----:B------:R-:W5:Y:S01]  /*a460*/  @P6 LDG.E.EL.128 R4, [R90.64] ;  /* 0x000000065a046981 */ /* 0x000f62000c2e1d00 */
[-C--:B------:R-:W-:Y:S02]  /*a470*/  LEA R89, R0, R3.reuse, 0x7 ;  /* 0x0000000300597211 */ /* 0x080fe400078e38ff */
[----:B------:R-:W-:Y:S02]  /*a480*/  P2R R121, PR, RZ, 0x2 ;  /* 0x00000002ff797803 */ /* 0x000fe40000000000 */
[----:B------:R-:W-:Y:S01]  /*a490*/  ISETP.NE.AND P1, PT, R131, RZ, PT ;  /* 0x000000ff8300720c */ /* 0x000fe20003f25270 */
[----:B-1----:R-:W-:Y:S01]  /*a4a0*/  FADD R116, R100, R116 ;  /* 0x0000007464747221 */ /* 0x002fe20000000000 */
[----:B------:R-:W-:Y:S01]  /*a4b0*/  FADD R117, R101, R117 ;  /* 0x0000007565757221 */ /* 0x000fe20000000000 */
[-C--:B------:R-:W-:Y:S01]  /*a4c0*/  IMAD.WIDE R100, R89, R88.reuse, c[0x0][0x178] ;  /* 0x00005e0059647625 */ /* 0x080fe200078e0258 */
[-C--:B------:R-:W-:Y:S01]  /*a4d0*/  LEA R89, R120, R3.reuse, 0x7 ;  /* 0x0000000378597211 */ /* 0x080fe200078e38ff */
[----:B--2---:R-:W-:Y:S01]  /*a4e0*/  FADD R115, R55, R115 ;  /* 0x0000007337737221 */ /* 0x004fe20000000000 */
[-C--:B------:R-:W-:Y:S01]  /*a4f0*/  LEA R55, R122, R3.reuse, 0x7 ;  /* 0x000000037a377211 */ /* 0x080fe200078e38ff */
[----:B------:R-:W-:Y:S01]  /*a500*/  FADD R118, R102, R118 ;  /* 0x0000007666767221 */ /* 0x000fe20000000000 */
[----:B------:R-:W-:Y:S01]  /*a510*/  FADD R119, R103, R119 ;  /* 0x0000007767777221 */ /* 0x000fe20000000000 */
[----:B------:R-:W-:Y:S01]  /*a520*/  FADD R112, R52, R112 ;  /* 0x0000007034707221 */ /* 0x000fe20000000000 */
[----:B------:R-:W-:Y:S01]  /*a530*/  FADD R113, R53, R113 ;  /* 0x0000007135717221 */ /* 0x000fe20000000000 */
[----:B------:R-:W-:Y:S01]  /*a540*/  FADD R114, R54, R114 ;  /* 0x0000007236727221 */ /* 0x000fe20000000000 */
[-C--:B------:R-:W-:Y:S01]  /*a550*/  IMAD.WIDE R52, R89, R88.reuse, c[0x0][0x178] ;  /* 0x00005e0059347625 */ /* 0x080fe200078e0258 */
[----:B---3--:R-:W-:Y:S01]  /*a560*/  FADD R108, R24, R108 ;  /* 0x0000006c186c7221 */ /* 0x008fe20000000000 */
[----:B------:R-:W-:Y:S01]  /*a570*/  FADD R109, R25, R109 ;  /* 0x0000006d196d7221 */ /* 0x000fe20000000000 */
[----:B------:R-:W-:Y:S01]  /*a580*/  FADD R111, R27, R111 ;  /* 0x0000006f1b6f7221 */ /* 0x000fe20000000000 */
[----:B------:R-:W-:Y:S01]  /*a590*/  FADD R110, R26, R110 ;  /* 0x0000006e1a6e7221 */ /* 0x000fe20000000000 */
[-C--:B------:R-:W-:Y:S01]  /*a5a0*/  IMAD.WIDE R24, R55, R88.reuse, c[0x0][0x178] ;  /* 0x00005e0037187625 */ /* 0x080fe200078e0258 */
[-C--:B------:R-:W-:Y:S01]  /*a5b0*/  LEA R27, R124, R3.reuse, 0x7 ;  /* 0x000000037c1b7211 */ /* 0x080fe200078e38ff */
[----:B------:R-:W-:Y:S01]  /*a5c0*/  @P2 STG.E.128 [R100.64], R116 ;  /* 0x0000007464002986 */ /* 0x000fe2000c101d06 */
[----:B----4-:R-:W-:Y:S01]  /*a5d0*/  FADD R104, R8, R104 ;  /* 0x0000006808687221 */ /* 0x010fe20000000000 */
[----:B------:R-:W-:Y:S01]  /*a5e0*/  FADD R105, R9, R105 ;  /* 0x0000006909697221 */ /* 0x000fe20000000000 */
[----:B------:R-:W-:Y:S01]  /*a5f0*/  FADD R106, R10, R106 ;  /* 0x0000006a0a6a7221 */ /* 0x000fe20000000000 */
[----:B------:R-:W-:Y:S01]  /*a600*/  @P3 STG.E.128 [R52.64], R112 ;  /* 0x0000007034003986 */ /* 0x000fe2000c101d06 */
[----:B------:R-:W-:Y:S01]  /*a610*/  FADD R107, R11, R107 ;  /* 0x0000006b0b6b7221 */ /* 0x000fe20000000000 */
[----:B------:R-:W-:Y:S01]  /*a620*/  IMAD.WIDE R8, R27, R88, c[0x0][0x178] ;  /* 0x00005e001b087625 */ /* 0x000fe200078e0258 */
[----:B------:R-:W-:Y:S01]  /*a630*/  LEA R11, R126, R3, 0x7 ;  /* 0x000000037e0b7211 */ /* 0x000fe200078e38ff */
[----:B------:R1:W-:Y:S01]  /*a640*/  @P4 STG.E.128 [R24.64], R108 ;  /* 0x0000006c18004986 */ /* 0x0003e2000c101d06 */
[----:B------:R-:W-:-:S02]  /*a650*/  ISETP.NE.AND P2, PT, R133, RZ, PT ;  /* 0x000000ff8500720c */ /* 0x000fc40003f45270 */
[----:B------:R-:W-:Y:S01]  /*a660*/  ISETP.NE.AND P3, PT, R135, RZ, PT ;  /* 0x000000ff8700720c */ /* 0x000fe20003f65270 */
[----:B------:R2:W-:Y:S01]  /*a670*/  @P5 STG.E.128 [R8.64], R104 ;  /* 0x0000006808005986 */ /* 0x0005e2000c101d06 */
[----:B-----5:R-:W-:Y:S01]  /*a680*/  FADD R92, R92, R96 ;  /* 0x000000605c5c7221 */ /* 0x020fe20000000000 */
[----:B------:R-:W-:Y:S01]  /*a690*/  FADD R93, R93, R97 ;  /* 0x000000615d5d7221 */ /* 0x000fe20000000000 */
[----:B------:R-:W-:Y:S01]  /*a6a0*/  FADD R94, R94, R98 ;  /* 0x000000625e5e7221 */ /* 0x000fe20000000000 */
[----:B------:R-:W-:Y:S01]  /*a6b0*/  FADD R95, R95, R99 ;  /* 0x000000635f5f7221 */ /* 0x000fe20000000000 */
[----:B------:R-:W-:Y:S01]  /*a6c0*/  IMAD.WIDE R10, R11, R88, c[0x0][0x178] ;  /* 0x00005e000b0a7625 */ /* 0x000fe200078e0258 */
[----:B-1----:R-:W-:-:S05]  /*a6d0*/  LEA R25, R128, R3, 0x7 ;  /* 0x0000000380197211 */ /* 0x002fca00078e38ff */
[-C--:B--2---:R-:W-:Y:S01]  /*a6e0*/  IMAD.WIDE R8, R25, R88.reuse, c[0x0][0x178] ;  /* 0x00005e0019087625 */ /* 0x084fe200078e0258 */
[-C--:B------:R-:W-:Y:S01]  /*a6f0*/  LEA R25, R130, R3.reuse, 0x7 ;  /* 0x0000000382197211 */ /* 0x080fe200078e38ff */
[----:B------:R1:W-:Y:S01]  /*a700*/  @P1 STG.E.128 [R10.64], R92 ;  /* 0x0000005c0a001986 */ /* 0x0003e2000c101d06 */
[----:B------:R-:W-:Y:S01]  /*a710*/  FADD R48, R48, R84 ;  /* 0x0000005430307221 */ /* 0x000fe20000000000 */
        /* <DEDUP_REMOVED lines=8> */
[-C--:B------:R-:W-:Y:S01]  /*a7a0*/  LEA R21, R134, R3.reuse, 0x7 ;  /* 0x0000000386157211 */ /* 0x080fe200078e38ff */
[----:B------:R2:W-:Y:S01]  /*a7b0*/  @P2 STG.E.128 [R8.64], R48 ;  /* 0x0000003008002986 */ /* 0x0005e2000c101d06 */
[----:B------:R-:W-:Y:S01]  /*a7c0*/  FADD R72, R20, R72 ;  /* 0x0000004814487221 */ /* 0x000fe20000000000 */
[----:B------:R-:W-:Y:S01]  /*a7d0*/  FADD R74, R22, R74 ;  /* 0x0000004a164a7221 */ /* 0x000fe20000000000 */
[----:B------:R-:W-:Y:S01]  /*a7e0*/  FADD R75, R23, R75 ;  /* 0x0000004b174b7221 */ /* 0x000fe20000000000 */
[----:B------:R-:W-:Y:S01]  /*a7f0*/  LDS.128 R48, [R2+0x3180] ;  /* 0x0031800002307984 */ /* 0x000fe20000000c00 */
[----:B-1----:R-:W-:Y:S01]  /*a800*/  IMAD.WIDE R10, R25, R88, c[0x0][0x178] ;  /* 0x00005e00190a7625 */ /* 0x002fe200078e0258 */
[----:B------:R-:W-:-:S04]  /*a810*/  LEA R25, R132, R3, 0x7 ;  /* 0x0000000384197211 */ /* 0x000fc800078e38ff */
[----:B------:R1:W-:Y:S04]  /*a820*/  @P3 STG.E.128 [R10.64], R28 ;  /* 0x0000001c0a003986 */ /* 0x0003e8000c101d06 */
[----:B------:R-:W3:Y:S01]  /*a830*/  LDS.128 R28, [R2+0x2100] ;  /* 0x00210000021c7984 */ /* 0x000ee20000000c00 */
[----:B--2---:R-:W-:-:S03]  /*a840*/  IMAD.WIDE R8, R25, R88, c[0x0][0x178] ;  /* 0x00005e0019087625 */ /* 0x004fc600078e0258 */
[----:B------:R-:W-:Y:S01]  /*a850*/  LDS.128 R24, [R2+0x1080] ;  /* 0x0010800002187984 */ /* 0x000fe20000000c00 */
[----:B-1----:R-:W-:-:S03]  /*a860*/  IMAD.WIDE R10, R21, R88, c[0x0][0x178] ;  /* 0x00005e00150a7625 */ /* 0x002fc600078e0258 */
[----:B------:R-:W1:Y:S01]  /*a870*/  LDS.128 R20, [R2] ;  /* 0x0000000002147984 */ /* 0x000e620000000c00 */
[----:B------:R-:W-:Y:S02]  /*a880*/  ISETP.NE.AND P4, PT, R137, RZ, PT ;  /* 0x000000ff8900720c */ /* 0x000fe40003f85270 */
[----:B------:R-:W-:Y:S01]  /*a890*/  ISETP.NE.AND P5, PT, R139, RZ, PT ;  /* 0x000000ff8b00720c */ /* 0x000fe20003fa5270 */
[----:B------:R-:W-:Y:S01]  /*a8a0*/  FADD R76, R76, R68 ;  /* 0x000000444c4c7221 */ /* 0x000fe20000000000 */
[----:B------:R-:W-:Y:S01]  /*a8b0*/  FADD R77, R77, R69 ;  /* 0x000000454d4d7221 */ /* 0x000fe20000000000 */
[----:B------:R-:W-:Y:S01]  /*a8c0*/  FADD R78, R78, R70 ;  /* 0x000000464e4e7221 */ /* 0x000fe20000000000 */
[----:B------:R-:W-:Y:S01]  /*a8d0*/  FADD R79, R79, R71 ;  /* 0x000000474f4f7221 */ /* 0x000fe20000000000 */
[----:B------:R-:W-:-:S06]  /*a8e0*/  ISETP.NE.AND P3, PT, R125, RZ, PT ;  /* 0x000000ff7d00720c */ /* 0x000fcc0003f65270 */
[----:B------:R2:W-:Y:S01]  /*a8f0*/  @P4 STG.E.128 [R8.64], R72 ;  /* 0x0000004808004986 */ /* 0x0005e2000c101d06 */
[----:B------:R-:W-:-:S03]  /*a900*/  ISETP.NE.AND P4, PT, R127, RZ, PT ;  /* 0x000000ff7f00720c */ /* 0x000fc60003f85270 */
[----:B------:R4:W-:Y:S01]  /*a910*/  @P5 STG.E.128 [R10.64], R76 ;  /* 0x0000004c0a005986 */ /* 0x0009e2000c101d06 */
[----:B------:R-:W-:Y:S02]  /*a920*/  ISETP.NE.AND P5, PT, R129, RZ, PT ;  /* 0x000000ff8100720c */ /* 0x000fe40003fa5270 */
[----:B------:R-:W-:Y:S02]  /*a930*/  ISETP.NE.AND P2, PT, R123, RZ, PT ;  /* 0x000000ff7b00720c */ /* 0x000fe40003f45270 */
[----:B------:R-:W-:Y:S02]  /*a940*/  ISETP.NE.AND P1, PT, R121, RZ, PT ;  /* 0x000000ff7900720c */ /* 0x000fe40003f25270 */
[-C--:B------:R-:W-:Y:S02]  /*a950*/  LEA R53, R138, R3.reuse, 0x7 ;  /* 0x000000038a357211 */ /* 0x080fe400078e38ff */
[-C--:B------:R-:W-:Y:S02]  /*a960*/  LEA R55, R140, R3.reuse, 0x7 ;  /* 0x000000038c377211 */ /* 0x080fe400078e38ff */
[----:B------:R-:W-:-:S02]  /*a970*/  LEA R69, R142, R3, 0x7 ;  /* 0x000000038e457211 */ /* 0x000fc400078e38ff */
[-C--:B--2---:R-:W-:Y:S01]  /*a980*/  LEA R9, R136, R3.reuse, 0x7 ;  /* 0x0000000388097211 */ /* 0x084fe200078e38ff */
[----:B------:R-:W-:Y:S01]  /*a990*/  FADD R36, R36, R60 ;  /* 0x0000003c24247221 */ /* 0x000fe20000000000 */
[-C--:B------:R-:W-:Y:S01]  /*a9a0*/  LEA R71, R144, R3.reuse, 0x7 ;  /* 0x0000000390477211 */ /* 0x080fe200078e38ff */
[----:B------:R-:W-:Y:S01]  /*a9b0*/  FADD R37, R37, R61 ;  /* 0x0000003d25257221 */ /* 0x000fe20000000000 */
[-C--:B------:R-:W-:Y:S01]  /*a9c0*/  LEA R73, R146, R3.reuse, 0x7 ;  /* 0x0000000392497211 */ /* 0x080fe200078e38ff */
[----:B------:R-:W-:Y:S01]  /*a9d0*/  FADD R38, R38, R62 ;  /* 0x0000003e26267221 */ /* 0x000fe20000000000 */
[----:B------:R-:W-:Y:S01]  /*a9e0*/  LEA R89, R148, R3, 0x7 ;  /* 0x0000000394597211 */ /* 0x000fe200078e38ff */
[----:B------:R-:W-:Y:S01]  /*a9f0*/  FADD R39, R39, R63 ;  /* 0x0000003f27277221 */ /* 0x000fe20000000000 */
[-C--:B------:R-:W-:Y:S01]  /*aa00*/  IMAD.WIDE R2, R9, R88.reuse, c[0x0][0x178] ;  /* 0x00005e0009027625 */ /* 0x080fe200078e0258 */
[----:B------:R-:W-:Y:S01]  /*aa10*/  FADD R40, R40, R64 ;  /* 0x0000004028287221 */ /* 0x000fe20000000000 */
[----:B------:R-:W-:Y:S01]  /*aa20*/  FADD R41, R41, R65 ;  /* 0x0000004129297221 */ /* 0x000fe20000000000 */
[----:B------:R-:W-:Y:S01]  /*aa30*/  FADD R42, R42, R66 ;  /* 0x000000422a2a7221 */ /* 0x000fe20000000000 */
[----:B------:R-:W-:Y:S01]  /*aa40*/  FADD R43, R43, R67 ;  /* 0x000000432b2b7221 */ /* 0x000fe20000000000 */
[-C--:B------:R-:W-:Y:S01]  /*aa50*/  IMAD.WIDE R8, R53, R88.reuse, c[0x0][0x178] ;  /* 0x00005e0035087625 */ /* 0x080fe200078e0258 */
[----:B------:R-:W-:Y:S01]  /*aa60*/  FADD R44, R44, R56 ;  /* 0x000000382c2c7221 */ /* 0x000fe20000000000 */
[----:B------:R-:W-:Y:S01]  /*aa70*/  FADD R45, R45, R57 ;  /* 0x000000392d2d7221 */ /* 0x000fe20000000000 */
[----:B------:R-:W-:Y:S01]  /*aa80*/  FADD R46, R46, R58 ;  /* 0x0000003a2e2e7221 */ /* 0x000fe20000000000 */
[----:B------:R-:W-:Y:S01]  /*aa90*/  FADD R47, R47, R59 ;  /* 0x0000003b2f2f7221 */ /* 0x000fe20000000000 */
[----:B---3--:R-:W-:Y:S01]  /*aaa0*/  FADD R28, R28, R12 ;  /* 0x0000000c1c1c7221 */ /* 0x008fe20000000000 */
[----:B------:R-:W-:Y:S01]  /*aab0*/  FADD R29, R29, R13 ;  /* 0x0000000d1d1d7221 */ /* 0x000fe20000000000 */
[-C--:B----4-:R-:W-:Y:S01]  /*aac0*/  IMAD.WIDE R10, R55, R88.reuse, c[0x0][0x178] ;  /* 0x00005e00370a7625 */ /* 0x090fe200078e0258 */
[----:B-1----:R-:W-:Y:S01]  /*aad0*/  FADD R20, R20, R32 ;  /* 0x0000002014147221 */ /* 0x002fe20000000000 */
[----:B------:R-:W-:Y:S01]  /*aae0*/  FADD R21, R21, R33 ;  /* 0x0000002115157221 */ /* 0x000fe20000000000 */
        /* <DEDUP_REMOVED lines=9> */
[-C--:B------:R-:W-:Y:S01]  /*ab80*/  IMAD.WIDE R14, R71, R88.reuse, c[0x0][0x178] ;  /* 0x00005e00470e7625 */ /* 0x080fe200078e0258 */
[----:B------:R1:W-:Y:S03]  /*ab90*/  @P5 STG.E.128 [R2.64], R36 ;  /* 0x0000002402005986 */ /* 0x0003e6000c101d06 */
[----:B------:R-:W-:Y:S01]  /*aba0*/  IMAD.WIDE R16, R73, R88, c[0x0][0x178] ;  /* 0x00005e0049107625 */ /* 0x000fe200078e0258 */
[----:B------:R1:W-:Y:S04]  /*abb0*/  @P4 STG.E.128 [R8.64], R40 ;  /* 0x0000002808004986 */ /* 0x0003e8000c101d06 */
[----:B------:R1:W-:Y:S04]  /*abc0*/  @P3 STG.E.128 [R10.64], R44 ;  /* 0x0000002c0a003986 */ /* 0x0003e8000c101d06 */
[----:B------:R1:W-:Y:S04]  /*abd0*/  @P2 STG.E.128 [R12.64], R20 ;  /* 0x000000140c002986 */ /* 0x0003e8000c101d06 */
[----:B------:R1:W-:Y:S01]  /*abe0*/  @P1 STG.E.128 [R14.64], R24 ;  /* 0x000000180e001986 */ /* 0x0003e2000c101d06 */
[----:B------:R-:W-:-:S03]  /*abf0*/  FADD R4, R48, R4 ;  /* 0x0000000430047221 */ /* 0x000fc60000000000 */
[----:B------:R1:W-:Y:S01]  /*ac00*/  @P0 STG.E.128 [R16.64], R28 ;  /* 0x0000001c10000986 */ /* 0x0003e2000c101d06 */
[----:B------:R-:W-:Y:S01]  /*ac10*/  FADD R5, R49, R5 ;  /* 0x0000000531057221 */ /* 0x000fe20000000000 */
[----:B------:R-:W-:Y:S01]  /*ac20*/  FADD R6, R50, R6 ;  /* 0x0000000632067221 */ /* 0x000fe20000000000 */
[----:B------:R-:W-:Y:S01]  /*ac30*/  FADD R7, R51, R7 ;  /* 0x0000000733077221 */ /* 0x000fe20000000000 */
[----:B------:R-:W-:Y:S01]  /*ac40*/  IMAD.WIDE R88, R89, R88, c[0x0][0x178] ;  /* 0x00005e0059587625 */ /* 0x000fe200078e0258 */
[----:B------:R-:W-:Y:S06]  /*ac50*/  @!P6 EXIT ;  /* 0x000000000000e94d */ /* 0x000fec0003800000 */
[----:B------:R-:W-:Y:S01]  /*ac60*/  STG.E.128 [R88.64], R4 ;  /* 0x0000000458007986 */ /* 0x000fe2000c101d06 */
[----:B------:R-:W-:Y:S05]  /*ac70*/  EXIT ;  /* 0x000000000000794d */ /* 0x000fea0003800000 */
.L_x_2:
[----:B------:R-:W-:-:S00]  /*ac80*/  BRA `(.L_x_2) ;  /* 0xfffffff000007947 */ /* 0x000fc0000383ffff */
[----:B------:R-:W-:-:S00]  /*ac90*/  NOP ;  /* 0x0000000000007918 */ /* 0x000fc00000000000 */
        /* <DEDUP_REMOVED lines=14> */
.L_x_3:


//--------------------- .nv.shared.triton_mm      --------------------------
	.section	.nv.shared.triton_mm,"aw",@nobits
	.align	16
